// auto-generated by cutlass_sweep.gemm — config: {"arch": "sm_90", "cluster_m": 1, "cluster_n": 1, "dtype": "bf16", "dtype_b": "bf16", "layout": "nt", "stages": 0, "tile_k": 32, "tile_m": 256, "tile_n": 240}
#include "cutlass/cutlass.h"
#include "cutlass/gemm/collective/collective_builder.hpp"
#include "cutlass/gemm/device/gemm_universal_adapter.h"
#include "cutlass/gemm/kernel/gemm_universal.hpp"
#include "cutlass/epilogue/collective/collective_builder.hpp"

using ElemA = cutlass::bfloat16_t;
using ElemB = cutlass::bfloat16_t;
using ElemCD = cutlass::bfloat16_t;
using Acc  = float;
using TileShape    = cute::Shape<cute::_256, cute::_240, cute::_32>;
using ClusterShape = cute::Shape<cute::_1, cute::_1, cute::_1>;

using CollectiveEpilogue = typename cutlass::epilogue::collective::CollectiveBuilder<
    cutlass::arch::Sm90, cutlass::arch::OpClassTensorOp,
    TileShape, ClusterShape,
    cutlass::epilogue::collective::EpilogueTileAuto,
    Acc, Acc,
    ElemCD, cutlass::layout::RowMajor, 128 / cutlass::sizeof_bits<ElemCD>::value,
    ElemCD, cutlass::layout::RowMajor, 128 / cutlass::sizeof_bits<ElemCD>::value,
    cutlass::epilogue::collective::EpilogueScheduleAuto
  >::CollectiveOp;

using CollectiveMainloop = typename cutlass::gemm::collective::CollectiveBuilder<
    cutlass::arch::Sm90, cutlass::arch::OpClassTensorOp,
    ElemA, cutlass::layout::RowMajor, 128 / cutlass::sizeof_bits<ElemA>::value,
    ElemB, cutlass::layout::ColumnMajor, 128 / cutlass::sizeof_bits<ElemB>::value,
    Acc,
    TileShape, ClusterShape,
    cutlass::gemm::collective::StageCountAutoCarveout<static_cast<int>(sizeof(typename CollectiveEpilogue::SharedStorage))>,
    cutlass::gemm::collective::KernelScheduleAuto
  >::CollectiveOp;

using GemmKernel = cutlass::gemm::kernel::GemmUniversal<
    cute::Shape<int,int,int,int>,
    CollectiveMainloop,
    CollectiveEpilogue
>;
using Gemm = cutlass::gemm::device::GemmUniversalAdapter<GemmKernel>;

// Force the device kernel symbol into the cubin without needing a host main.
auto* _anchor = &cutlass::device_kernel<GemmKernel>;


// ===== COMPILED SASS (sm_90a) =====

	.target	sm_90a

	.elftype	@"ET_EXEC"


//--------------------- .note.nv.tkinfo           --------------------------
	.section	.note.nv.tkinfo,"",@"SHT_NOTE"
	.sectionflags	@"SHF_NOTE_NV_TKINFO"
	.tkinfo
        /*0018*/ 	.word	0x00000002
        /*0030*/ 	.string	""
        /*0030*/ 	.string	"ptxas"
        /*0030*/ 	.string	"Cuda compilation tools, release 13.0, V13.0.88"
        /*0030*/ 	.string	"Build cuda_13.0.r13.0/compiler.36424714_0"
        /*0030*/ 	.string	"-arch sm_90a -m 64 "



//--------------------- .note.nv.cuinfo           --------------------------
	.section	.note.nv.cuinfo,"",@"SHT_NOTE"
	.sectionflags	@"SHF_NOTE_NV_CUINFO"
        /*0018*/ 	.short	0x0002
        /*001a*/ 	.short	0x005a
        /*001c*/ 	.short	0x0082
	.zero		2


//--------------------- .nv.info                  --------------------------
	.section	.nv.info,"",@"SHT_CUDA_INFO"
	.align	4


	//----- nvinfo : EIATTR_REGCOUNT
	.align		4
        /*0000*/ 	.byte	0x04, 0x2f
        /*0002*/ 	.short	(.L_15 - .L_14)
	.align		4
.L_14:
        /*0004*/ 	.word	index@(_ZN7cutlass13device_kernelINS_4gemm6kernel13GemmUniversalIN4cute5tupleIJiiiiEEENS1_10collective13CollectiveMmaINS1_34MainloopSm90TmaGmmaWarpSpecializedILi7ENS5_IJNS4_1CILi1EEESB_SB_EEENS1_35KernelTmaWarpSpecializedCooperativeEEENS5_IJNSA_ILi256EEENSA_ILi240EEENSA_ILi32EEEEEENS_10bfloat16_tENS5_IJlSB_lEEESJ_SK_NS4_8TiledMMAINS4_8MMA_AtomIJNS4_4SM904GMMA27MMA_64x16x16_F32BF16BF16_SSILNSO_5MajorE0ELSQ_0ELNSO_7ScaleInE1ELSR_1EEEEEENS4_6LayoutINS5_IJNSA_ILi2EEESB_SB_EEENS5_IJSB_NSA_ILi0EEESX_EEEEENS5_IJNS4_10UnderscoreES10_S10_EEEEENS4_13SM90_TMA_LOADENS4_14ComposedLayoutINS4_7SwizzleILi2ELi4ELi3EEENS4_18smem_ptr_flag_bitsILi16EEENSU_INS5_IJNSA_ILi8EEESH_EEENS5_IJSH_SB_EEEEEEEvNS4_8identityES13_S1D_vS1E_EENS_8epilogue10collective6detail29Sm90TmaWarpSpecializedAdapterINS1H_15DefaultEpilogueISJ_SK_SK_NS1G_6thread17LinearCombinationISJ_Li1EffLNS1L_9ScaleType4KindE0ELNS_15FloatRoundStyleE2ESJ_EENS1_15EpilogueDefaultEEEEEvvEEEEvNT_6ParamsE)
        /*0008*/ 	.word	0x000000a8


	//----- nvinfo : EIATTR_FRAME_SIZE
	.align		4
.L_15:
        /*000c*/ 	.byte	0x04, 0x11
        /*000e*/ 	.short	(.L_17 - .L_16)
	.align		4
.L_16:
        /*0010*/ 	.word	index@(_ZN7cutlass13device_kernelINS_4gemm6kernel13GemmUniversalIN4cute5tupleIJiiiiEEENS1_10collective13CollectiveMmaINS1_34MainloopSm90TmaGmmaWarpSpecializedILi7ENS5_IJNS4_1CILi1EEESB_SB_EEENS1_35KernelTmaWarpSpecializedCooperativeEEENS5_IJNSA_ILi256EEENSA_ILi240EEENSA_ILi32EEEEEENS_10bfloat16_tENS5_IJlSB_lEEESJ_SK_NS4_8TiledMMAINS4_8MMA_AtomIJNS4_4SM904GMMA27MMA_64x16x16_F32BF16BF16_SSILNSO_5MajorE0ELSQ_0ELNSO_7ScaleInE1ELSR_1EEEEEENS4_6LayoutINS5_IJNSA_ILi2EEESB_SB_EEENS5_IJSB_NSA_ILi0EEESX_EEEEENS5_IJNS4_10UnderscoreES10_S10_EEEEENS4_13SM90_TMA_LOADENS4_14ComposedLayoutINS4_7SwizzleILi2ELi4ELi3EEENS4_18smem_ptr_flag_bitsILi16EEENSU_INS5_IJNSA_ILi8EEESH_EEENS5_IJSH_SB_EEEEEEEvNS4_8identityES13_S1D_vS1E_EENS_8epilogue10collective6detail29Sm90TmaWarpSpecializedAdapterINS1H_15DefaultEpilogueISJ_SK_SK_NS1G_6thread17LinearCombinationISJ_Li1EffLNS1L_9ScaleType4KindE0ELNS_15FloatRoundStyleE2ESJ_EENS1_15EpilogueDefaultEEEEEvvEEEEvNT_6ParamsE)
        /*0014*/ 	.word	0x00000178


	//----- nvinfo : EIATTR_MIN_STACK_SIZE
	.align		4
.L_17:
        /*0018*/ 	.byte	0x04, 0x12
        /*001a*/ 	.short	(.L_19 - .L_18)
	.align		4
.L_18:
        /*001c*/ 	.word	index@(_ZN7cutlass13device_kernelINS_4gemm6kernel13GemmUniversalIN4cute5tupleIJiiiiEEENS1_10collective13CollectiveMmaINS1_34MainloopSm90TmaGmmaWarpSpecializedILi7ENS5_IJNS4_1CILi1EEESB_SB_EEENS1_35KernelTmaWarpSpecializedCooperativeEEENS5_IJNSA_ILi256EEENSA_ILi240EEENSA_ILi32EEEEEENS_10bfloat16_tENS5_IJlSB_lEEESJ_SK_NS4_8TiledMMAINS4_8MMA_AtomIJNS4_4SM904GMMA27MMA_64x16x16_F32BF16BF16_SSILNSO_5MajorE0ELSQ_0ELNSO_7ScaleInE1ELSR_1EEEEEENS4_6LayoutINS5_IJNSA_ILi2EEESB_SB_EEENS5_IJSB_NSA_ILi0EEESX_EEEEENS5_IJNS4_10UnderscoreES10_S10_EEEEENS4_13SM90_TMA_LOADENS4_14ComposedLayoutINS4_7SwizzleILi2ELi4ELi3EEENS4_18smem_ptr_flag_bitsILi16EEENSU_INS5_IJNSA_ILi8EEESH_EEENS5_IJSH_SB_EEEEEEEvNS4_8identityES13_S1D_vS1E_EENS_8epilogue10collective6detail29Sm90TmaWarpSpecializedAdapterINS1H_15DefaultEpilogueISJ_SK_SK_NS1G_6thread17LinearCombinationISJ_Li1EffLNS1L_9ScaleType4KindE0ELNS_15FloatRoundStyleE2ESJ_EENS1_15EpilogueDefaultEEEEEvvEEEEvNT_6ParamsE)
        /*0020*/ 	.word	0x00000178
.L_19:


//--------------------- .nv.compat                --------------------------
	.section	.nv.compat,"",@"SHT_CUDA_COMPAT_INFO"
	.align	4
        /*0000*/ 	.byte	0x02, 0x09, 0x01, 0x00, 0x02, 0x02, 0x04, 0x00, 0x02, 0x05, 0x05, 0x00, 0x03, 0x07, 0x01, 0x01
        /*0010*/ 	.byte	0x02, 0x03, 0x01, 0x00, 0x02, 0x06, 0x01, 0x00, 0x04, 0x0b, 0x08, 0x00, 0x00, 0x00, 0x00, 0x00
        /*0020*/ 	.byte	0x00, 0x00, 0x00, 0x00


//--------------------- .nv.info._ZN7cutlass13device_kernelINS_4gemm6kernel13GemmUniversalIN4cute5tupleIJiiiiEEENS1_10collective13CollectiveMmaINS1_34MainloopSm90TmaGmmaWarpSpecializedILi7ENS5_IJNS4_1CILi1EEESB_SB_EEENS1_35KernelTmaWarpSpecializedCooperativeEEENS5_IJNSA_ILi256EEENSA_ILi240EEENSA_ILi32EEEEEENS_10bfloat16_tENS5_IJlSB_lEEESJ_SK_NS4_8TiledMMAINS4_8MMA_AtomIJNS4_4SM904GMMA27MMA_64x16x16_F32BF16BF16_SSILNSO_5MajorE0ELSQ_0ELNSO_7ScaleInE1ELSR_1EEEEEENS4_6LayoutINS5_IJNSA_ILi2EEESB_SB_EEENS5_IJSB_NSA_ILi0EEESX_EEEEENS5_IJNS4_10UnderscoreES10_S10_EEEEENS4_13SM90_TMA_LOADENS4_14ComposedLayoutINS4_7SwizzleILi2ELi4ELi3EEENS4_18smem_ptr_flag_bitsILi16EEENSU_INS5_IJNSA_ILi8EEESH_EEENS5_IJSH_SB_EEEEEEEvNS4_8identityES13_S1D_vS1E_EENS_8epilogue10collective6detail29Sm90TmaWarpSpecializedAdapterINS1H_15DefaultEpilogueISJ_SK_SK_NS1G_6thread17LinearCombinationISJ_Li1EffLNS1L_9ScaleType4KindE0ELNS_15FloatRoundStyleE2ESJ_EENS1_15EpilogueDefaultEEEEEvvEEEEvNT_6ParamsE --------------------------
	.section	.nv.info._ZN7cutlass13device_kernelINS_4gemm6kernel13GemmUniversalIN4cute5tupleIJiiiiEEENS1_10collective13CollectiveMmaINS1_34MainloopSm90TmaGmmaWarpSpecializedILi7ENS5_IJNS4_1CILi1EEESB_SB_EEENS1_35KernelTmaWarpSpecializedCooperativeEEENS5_IJNSA_ILi256EEENSA_ILi240EEENSA_ILi32EEEEEENS_10bfloat16_tENS5_IJlSB_lEEESJ_SK_NS4_8TiledMMAINS4_8MMA_AtomIJNS4_4SM904GMMA27MMA_64x16x16_F32BF16BF16_SSILNSO_5MajorE0ELSQ_0ELNSO_7ScaleInE1ELSR_1EEEEEENS4_6LayoutINS5_IJNSA_ILi2EEESB_SB_EEENS5_IJSB_NSA_ILi0EEESX_EEEEENS5_IJNS4_10UnderscoreES10_S10_EEEEENS4_13SM90_TMA_LOADENS4_14ComposedLayoutINS4_7SwizzleILi2ELi4ELi3EEENS4_18smem_ptr_flag_bitsILi16EEENSU_INS5_IJNSA_ILi8EEESH_EEENS5_IJSH_SB_EEEEEEEvNS4_8identityES13_S1D_vS1E_EENS_8epilogue10collective6detail29Sm90TmaWarpSpecializedAdapterINS1H_15DefaultEpilogueISJ_SK_SK_NS1G_6thread17LinearCombinationISJ_Li1EffLNS1L_9ScaleType4KindE0ELNS_15FloatRoundStyleE2ESJ_EENS1_15EpilogueDefaultEEEEEvvEEEEvNT_6ParamsE,"",@"SHT_CUDA_INFO"
	.sectionflags	@""
	.align	4


	//----- nvinfo : EIATTR_CUDA_API_VERSION
	.align		4
        /*0000*/ 	.byte	0x04, 0x37
        /*0002*/ 	.short	(.L_21 - .L_20)
.L_20:
        /*0004*/ 	.word	0x00000082


	//----- nvinfo : EIATTR_KPARAM_INFO
	.align		4
.L_21:
        /*0008*/ 	.byte	0x04, 0x17
        /*000a*/ 	.short	(.L_23 - .L_22)
.L_22:
        /*000c*/ 	.word	0x00000000
        /*0010*/ 	.short	0x0000
        /*0012*/ 	.short	0x0070
        /*0014*/ 	.byte	0x00, 0xf0, 0x01, 0x10


	//----- nvinfo : EIATTR_SPARSE_MMA_MASK
	.align		4
.L_23:
        /*0018*/ 	.byte	0x03, 0x50
        /*001a*/ 	.short	0x0000


	//----- nvinfo : EIATTR_MAXREG_COUNT
	.align		4
        /*001c*/ 	.byte	0x03, 0x1b
        /*001e*/ 	.short	0x00a8


	//----- nvinfo : EIATTR_NUM_BARRIERS
	.align		4
        /*0020*/ 	.byte	0x02, 0x4c
        /*0022*/ 	.byte	0x01
	.zero		1


	//----- nvinfo : EIATTR_EXTERNS
	.align		4
        /*0024*/ 	.byte	0x04, 0x0f
        /*0026*/ 	.short	(.L_25 - .L_24)


	//   ....[0]....
	.align		4
.L_24:
        /*0028*/ 	.word	index@(__assertfail)


	//----- nvinfo : EIATTR_ANNOTATIONS
	.align		4
.L_25:
        /*002c*/ 	.byte	0x04, 0x55
        /*002e*/ 	.short	(.L_27 - .L_26)


	//   ....[0]....
.L_26:
        /*0030*/ 	.word	0x00000001
        /*0034*/ 	.byte	0x50, 0x02, 0x00, 0x00, 0x01, 0x00, 0x00, 0x00, 0x10, 0x06, 0x00, 0x00, 0x01, 0x00, 0x00, 0x00
        /* <DEDUP_REMOVED lines=139> */
        /*08f4*/ 	.byte	0x30, 0x7f, 0x01, 0x00, 0x01, 0x00, 0x00, 0x00, 0x50, 0x85, 0x01, 0x00


	//----- nvinfo : EIATTR_MERCURY_ISA_VERSION
	.align		4
.L_27:
        /*0900*/ 	.byte	0x03, 0x5f
        /*0902*/ 	.short	0x0101


	//----- nvinfo : EIATTR_INT_WARP_WIDE_INSTR_OFFSETS
	.align		4
        /*0904*/ 	.byte	0x04, 0x31
        /*0906*/ 	.short	(.L_29 - .L_28)


	//   ....[0]....
.L_28:
        /*0908*/ 	.word	0x000004e0


	//   ....[1]....
        /*090c*/ 	.word	0x000004f0


	//   ....[2]....
        /*0910*/ 	.word	0x00000620


	//----- nvinfo : EIATTR_COOP_GROUP_MASK_REGIDS
	.align		4
.L_29:
        /*0914*/ 	.byte	0x04, 0x29
        /*0916*/ 	.short	(.L_31 - .L_30)


	//   ....[0]....
.L_30:
        /*0918*/ 	.word	0xffffffff


	//   ....[1]....
        /*091c*/ 	.word	0xffffffff


	//   ....[2]....
        /*0920*/ 	.word	0xffffffff


	//   ....[3]....
        /*0924*/ 	.word	0xffffffff


	//   ....[4]....
        /*0928*/ 	.word	0xffffffff


	//----- nvinfo : EIATTR_COOP_GROUP_INSTR_OFFSETS
	.align		4
.L_31:
        /*092c*/ 	.byte	0x04, 0x28
        /*092e*/ 	.short	(.L_33 - .L_32)


	//   ....[0]....
.L_32:
        /*0930*/ 	.word	0x00000070


	//   ....[1]....
        /*0934*/ 	.word	0x00000080


	//   ....[2]....
        /*0938*/ 	.word	0x000001a0


	//   ....[3]....
        /*093c*/ 	.word	0x00000430


	//   ....[4]....
        /*0940*/ 	.word	0x000011e0


	//----- nvinfo : EIATTR_REG_RECONFIG
	.align		4
.L_33:
        /*0944*/ 	.byte	0x01, 0x54
	.zero		2


	//----- nvinfo : EIATTR_SYSCALL_OFFSETS
	.align		4
        /*0948*/ 	.byte	0x04, 0x46
        /*094a*/ 	.short	(.L_35 - .L_34)


	//   ....[0]....
.L_34:
        /*094c*/ 	.word	0x00001390


	//----- nvinfo : EIATTR_MBARRIER_INSTR_OFFSETS
	.align		4
.L_35:
        /*0950*/ 	.byte	0x04, 0x39
        /*0952*/ 	.short	(.L_37 - .L_36)


	//   ....[0]....
.L_36:
        /*0954*/ 	.word	0x00000340
        /*0958*/ 	.word	0x000000ff
        /*095c*/ 	.word	0x00000000
        /*0960*/ 	.short	0x0100
        /*0962*/ 	.byte	0x09
	.zero		1


	//   ....[1]....
        /*0964*/ 	.word	0x00000350
        /*0968*/ 	.word	0x000000ff
        /*096c*/ 	.word	0x00000038
        /*0970*/ 	.short	0x0100
        /*0972*/ 	.byte	0x09
	.zero		1


	//   ....[2]....
        /*0974*/ 	.word	0x00000360
        /*0978*/ 	.word	0x000000ff
        /*097c*/ 	.word	0x00000008
        /*0980*/ 	.short	0x0100
        /*0982*/ 	.byte	0x09
	.zero		1


	//   ....[3]....
        /*0984*/ 	.word	0x00000370
        /*0988*/ 	.word	0x000000ff
        /*098c*/ 	.word	0x00000040
        /*0990*/ 	.short	0x0100
        /*0992*/ 	.byte	0x09
	.zero		1


	//   ....[4]....
        /*0994*/ 	.word	0x00000380
        /*0998*/ 	.word	0x000000ff
        /*099c*/ 	.word	0x00000010
        /*09a0*/ 	.short	0x0100
        /*09a2*/ 	.byte	0x09
	.zero		1


	//   ....[5]....
        /*09a4*/ 	.word	0x00000390
        /*09a8*/ 	.word	0x000000ff
        /*09ac*/ 	.word	0x00000048
        /*09b0*/ 	.short	0x0100
        /*09b2*/ 	.byte	0x09
	.zero		1


	//   ....[6]....
        /*09b4*/ 	.word	0x000003a0
        /*09b8*/ 	.word	0x000000ff
        /*09bc*/ 	.word	0x00000018
        /*09c0*/ 	.short	0x0100
        /*09c2*/ 	.byte	0x09
	.zero		1


	//   ....[7]....
        /*09c4*/ 	.word	0x000003b0
        /*09c8*/ 	.word	0x000000ff
        /*09cc*/ 	.word	0x00000050
        /*09d0*/ 	.short	0x0100
        /*09d2*/ 	.byte	0x09
	.zero		1


	//   ....[8]....
        /*09d4*/ 	.word	0x000003c0
        /*09d8*/ 	.word	0x000000ff
        /*09dc*/ 	.word	0x00000020
        /*09e0*/ 	.short	0x0100
        /*09e2*/ 	.byte	0x09
	.zero		1


	//   ....[9]....
        /*09e4*/ 	.word	0x000003d0
        /*09e8*/ 	.word	0x000000ff
        /*09ec*/ 	.word	0x00000058
        /*09f0*/ 	.short	0x0100
        /*09f2*/ 	.byte	0x09
	.zero		1


	//   ....[10]....
        /*09f4*/ 	.word	0x000003e0
        /*09f8*/ 	.word	0x000000ff
        /*09fc*/ 	.word	0x00000028
        /*0a00*/ 	.short	0x0100
        /*0a02*/ 	.byte	0x09
	.zero		1


	//   ....[11]....
        /*0a04*/ 	.word	0x000003f0
        /*0a08*/ 	.word	0x000000ff
        /*0a0c*/ 	.word	0x00000060
        /*0a10*/ 	.short	0x0100
        /*0a12*/ 	.byte	0x09
	.zero		1


	//   ....[12]....
        /*0a14*/ 	.word	0x00000400
        /*0a18*/ 	.word	0x000000ff
        /*0a1c*/ 	.word	0x00000030
        /*0a20*/ 	.short	0x0100
        /*0a22*/ 	.byte	0x09
	.zero		1


	//   ....[13]....
        /*0a24*/ 	.word	0x00000410
        /*0a28*/ 	.word	0x000000ff
        /*0a2c*/ 	.word	0x00000068
        /*0a30*/ 	.short	0x0100
        /*0a32*/ 	.byte	0x09
	.zero		1


	//   ....[14]....
        /*0a34*/ 	.word	0x00000650
        /*0a38*/ 	.word	0x000000ff
        /*0a3c*/ 	.word	0x00000080
        /*0a40*/ 	.short	0x0100
        /*0a42*/ 	.byte	0x06
	.zero		1


	//   ....[15]....
        /*0a44*/ 	.word	0x00000660
        /*0a48*/ 	.word	0x000000ff
        /*0a4c*/ 	.word	0x00000088
        /*0a50*/ 	.short	0x0100
        /*0a52*/ 	.byte	0x06
	.zero		1


	//   ....[16]....
        /*0a54*/ 	.word	0x000014a0
        /*0a58*/ 	.word	0x00000003
        /*0a5c*/ 	.word	0x00000000
        /*0a60*/ 	.short	0x010a
        /*0a62*/ 	.byte	0x3f
	.zero		1


	//   ....[17]....
        /*0a64*/ 	.word	0x000014e0
        /*0a68*/ 	.word	0x00000003
        /*0a6c*/ 	.word	0x00000000
        /*0a70*/ 	.short	0x010a
        /*0a72*/ 	.byte	0x3f
	.zero		1


	//   ....[18]....
        /*0a74*/ 	.word	0x00003880
        /*0a78*/ 	.word	0x000000ff
        /*0a7c*/ 	.word	0x00000000
        /*0a80*/ 	.short	0x010a
        /*0a82*/ 	.byte	0x04
	.zero		1


	//   ....[19]....
        /*0a84*/ 	.word	0x000038c0
        /*0a88*/ 	.word	0x000000ff
        /*0a8c*/ 	.word	0x00000000
        /*0a90*/ 	.short	0x010a
        /*0a92*/ 	.byte	0x04
	.zero		1


	//   ....[20]....
        /*0a94*/ 	.word	0x00005ae0
        /*0a98*/ 	.word	0x000000ff
        /*0a9c*/ 	.word	0x00000000
        /*0aa0*/ 	.short	0x0101
        /*0aa2*/ 	.byte	0x04
	.zero		1


	//   ....[21]....
        /*0aa4*/ 	.word	0x00005d60
        /*0aa8*/ 	.word	0x00000000
        /*0aac*/ 	.word	0x00000000
        /*0ab0*/ 	.short	0x0101
        /*0ab2*/ 	.byte	0x3f
	.zero		1


	//   ....[22]....
        /*0ab4*/ 	.word	0x00017a90
        /*0ab8*/ 	.word	0x0000000c
        /*0abc*/ 	.word	0x00000038
        /*0ac0*/ 	.short	0x010a
        /*0ac2*/ 	.byte	0x3f
	.zero		1


	//   ....[23]....
        /*0ac4*/ 	.word	0x00017e50
        /*0ac8*/ 	.word	0x00000003
        /*0acc*/ 	.word	0x00000088
        /*0ad0*/ 	.short	0x0101
        /*0ad2*/ 	.byte	0x3f
	.zero		1


	//   ....[24]....
        /*0ad4*/ 	.word	0x00018620
        /*0ad8*/ 	.word	0x00000005
        /*0adc*/ 	.word	0x00000000
        /*0ae0*/ 	.short	0x010a
        /*0ae2*/ 	.byte	0x3f
	.zero		1


	//   ....[25]....
        /*0ae4*/ 	.word	0x000186b0
        /*0ae8*/ 	.word	0x00000007
        /*0aec*/ 	.word	0x00000000
        /*0af0*/ 	.short	0x010a
        /*0af2*/ 	.byte	0x3f
	.zero		1


	//   ....[26]....
        /*0af4*/ 	.word	0x00018740
        /*0af8*/ 	.word	0x00000007
        /*0afc*/ 	.word	0x00000000
        /*0b00*/ 	.short	0x010a
        /*0b02*/ 	.byte	0x3f
	.zero		1


	//   ....[27]....
        /*0b04*/ 	.word	0x000187d0
        /*0b08*/ 	.word	0x00000007
        /*0b0c*/ 	.word	0x00000000
        /*0b10*/ 	.short	0x010a
        /*0b12*/ 	.byte	0x3f
	.zero		1


	//   ....[28]....
        /*0b14*/ 	.word	0x00018860
        /*0b18*/ 	.word	0x00000007
        /*0b1c*/ 	.word	0x00000000
        /*0b20*/ 	.short	0x010a
        /*0b22*/ 	.byte	0x3f
	.zero		1


	//   ....[29]....
        /*0b24*/ 	.word	0x000188f0
        /*0b28*/ 	.word	0x00000007
        /*0b2c*/ 	.word	0x00000000
        /*0b30*/ 	.short	0x010a
        /*0b32*/ 	.byte	0x3f
	.zero		1


	//   ....[30]....
        /*0b34*/ 	.word	0x00018980
        /*0b38*/ 	.word	0x00000003
        /*0b3c*/ 	.word	0x00000000
        /*0b40*/ 	.short	0x010a
        /*0b42*/ 	.byte	0x3f
	.zero		1


	//   ....[31]....
        /*0b44*/ 	.word	0x000189e0
        /*0b48*/ 	.word	0x00000003
        /*0b4c*/ 	.word	0x00000000
        /*0b50*/ 	.short	0x010a
        /*0b52*/ 	.byte	0x3f
	.zero		1


	//   ....[32]....
        /*0b54*/ 	.word	0x00018a40
        /*0b58*/ 	.word	0x00000009
        /*0b5c*/ 	.word	0x00000000
        /*0b60*/ 	.short	0x010a
        /*0b62*/ 	.byte	0x3f
	.zero		1


	//   ....[33]....
        /*0b64*/ 	.word	0x00018b10
        /*0b68*/ 	.word	0x0000000c
        /*0b6c*/ 	.word	0x00000038
        /*0b70*/ 	.short	0x010a
        /*0b72*/ 	.byte	0x3f
	.zero		1


	//   ....[34]....
        /*0b74*/ 	.word	0x00018be0
        /*0b78*/ 	.word	0x00000005
        /*0b7c*/ 	.word	0x00000000
        /*0b80*/ 	.short	0x010a
        /*0b82*/ 	.byte	0x3f
	.zero		1


	//   ....[35]....
        /*0b84*/ 	.word	0x00018c30
        /*0b88*/ 	.word	0x00000007
        /*0b8c*/ 	.word	0x00000000
        /*0b90*/ 	.short	0x010a
        /*0b92*/ 	.byte	0x3f
	.zero		1


	//   ....[36]....
        /*0b94*/ 	.word	0x00018c80
        /*0b98*/ 	.word	0x00000007
        /*0b9c*/ 	.word	0x00000000
        /*0ba0*/ 	.short	0x010a
        /*0ba2*/ 	.byte	0x3f
	.zero		1


	//   ....[37]....
        /*0ba4*/ 	.word	0x00018cd0
        /*0ba8*/ 	.word	0x00000007
        /*0bac*/ 	.word	0x00000000
        /*0bb0*/ 	.short	0x010a
        /*0bb2*/ 	.byte	0x3f
	.zero		1


	//   ....[38]....
        /*0bb4*/ 	.word	0x00018d20
        /*0bb8*/ 	.word	0x00000007
        /*0bbc*/ 	.word	0x00000000
        /*0bc0*/ 	.short	0x010a
        /*0bc2*/ 	.byte	0x3f
	.zero		1


	//   ....[39]....
        /*0bc4*/ 	.word	0x00018d70
        /*0bc8*/ 	.word	0x00000007
        /*0bcc*/ 	.word	0x00000000
        /*0bd0*/ 	.short	0x010a
        /*0bd2*/ 	.byte	0x3f
	.zero		1


	//----- nvinfo : EIATTR_NUM_MBARRIERS
	.align		4
.L_37:
        /*0bd4*/ 	.byte	0x03, 0x38
        /*0bd6*/ 	.short	0x0010


	//----- nvinfo : EIATTR_EXIT_INSTR_OFFSETS
	.align		4
        /*0bd8*/ 	.byte	0x04, 0x1c
        /*0bda*/ 	.short	(.L_39 - .L_38)


	//   ....[0]....
.L_38:
        /*0bdc*/ 	.word	0x000006c0


	//   ....[1]....
        /*0be0*/ 	.word	0x00001090


	//   ....[2]....
        /*0be4*/ 	.word	0x00017080


	//   ....[3]....
        /*0be8*/ 	.word	0x00017700


	//   ....[4]....
        /*0bec*/ 	.word	0x000189d0


	//----- nvinfo : EIATTR_MAX_THREADS
	.align		4
.L_39:
        /*0bf0*/ 	.byte	0x04, 0x05
        /*0bf2*/ 	.short	(.L_41 - .L_40)
.L_40:
        /*0bf4*/ 	.word	0x00000180
        /*0bf8*/ 	.word	0x00000001
        /*0bfc*/ 	.word	0x00000001


	//----- nvinfo : EIATTR_CRS_STACK_SIZE
	.align		4
.L_41:
        /*0c00*/ 	.byte	0x04, 0x1e
        /*0c02*/ 	.short	(.L_43 - .L_42)
.L_42:
        /*0c04*/ 	.word	0x00000000


	//----- nvinfo : EIATTR_CBANK_PARAM_SIZE
	.align		4
.L_43:
        /*0c08*/ 	.byte	0x03, 0x19
        /*0c0a*/ 	.short	0x0470


	//----- nvinfo : EIATTR_PARAM_CBANK
	.align		4
        /*0c0c*/ 	.byte	0x04, 0x0a
        /*0c0e*/ 	.short	(.L_45 - .L_44)
	.align		4
.L_44:
        /*0c10*/ 	.word	index@(.nv.constant0._ZN7cutlass13device_kernelINS_4gemm6kernel13GemmUniversalIN4cute5tupleIJiiiiEEENS1_10collective13CollectiveMmaINS1_34MainloopSm90TmaGmmaWarpSpecializedILi7ENS5_IJNS4_1CILi1EEESB_SB_EEENS1_35KernelTmaWarpSpecializedCooperativeEEENS5_IJNSA_ILi256EEENSA_ILi240EEENSA_ILi32EEEEEENS_10bfloat16_tENS5_IJlSB_lEEESJ_SK_NS4_8TiledMMAINS4_8MMA_AtomIJNS4_4SM904GMMA27MMA_64x16x16_F32BF16BF16_SSILNSO_5MajorE0ELSQ_0ELNSO_7ScaleInE1ELSR_1EEEEEENS4_6LayoutINS5_IJNSA_ILi2EEESB_SB_EEENS5_IJSB_NSA_ILi0EEESX_EEEEENS5_IJNS4_10UnderscoreES10_S10_EEEEENS4_13SM90_TMA_LOADENS4_14ComposedLayoutINS4_7SwizzleILi2ELi4ELi3EEENS4_18smem_ptr_flag_bitsILi16EEENSU_INS5_IJNSA_ILi8EEESH_EEENS5_IJSH_SB_EEEEEEEvNS4_8identityES13_S1D_vS1E_EENS_8epilogue10collective6detail29Sm90TmaWarpSpecializedAdapterINS1H_15DefaultEpilogueISJ_SK_SK_NS1G_6thread17LinearCombinationISJ_Li1EffLNS1L_9ScaleType4KindE0ELNS_15FloatRoundStyleE2ESJ_EENS1_15EpilogueDefaultEEEEEvvEEEEvNT_6ParamsE)
        /*0c14*/ 	.short	0x0210
        /*0c16*/ 	.short	0x0470


	//----- nvinfo : EIATTR_SW_WAR
	.align		4
.L_45:
        /*0c18*/ 	.byte	0x04, 0x36
        /*0c1a*/ 	.short	(.L_47 - .L_46)
.L_46:
        /*0c1c*/ 	.word	0x00000008
.L_47:


//--------------------- .nv.callgraph             --------------------------
	.section	.nv.callgraph,"",@"SHT_CUDA_CALLGRAPH"
	.align	4
	.sectionentsize	8
	.align		4
        /*0000*/ 	.word	0x00000000
	.align		4
        /*0004*/ 	.word	0xffffffff
	.align		4
        /*0008*/ 	.word	index@(_ZN7cutlass13device_kernelINS_4gemm6kernel13GemmUniversalIN4cute5tupleIJiiiiEEENS1_10collective13CollectiveMmaINS1_34MainloopSm90TmaGmmaWarpSpecializedILi7ENS5_IJNS4_1CILi1EEESB_SB_EEENS1_35KernelTmaWarpSpecializedCooperativeEEENS5_IJNSA_ILi256EEENSA_ILi240EEENSA_ILi32EEEEEENS_10bfloat16_tENS5_IJlSB_lEEESJ_SK_NS4_8TiledMMAINS4_8MMA_AtomIJNS4_4SM904GMMA27MMA_64x16x16_F32BF16BF16_SSILNSO_5MajorE0ELSQ_0ELNSO_7ScaleInE1ELSR_1EEEEEENS4_6LayoutINS5_IJNSA_ILi2EEESB_SB_EEENS5_IJSB_NSA_ILi0EEESX_EEEEENS5_IJNS4_10UnderscoreES10_S10_EEEEENS4_13SM90_TMA_LOADENS4_14ComposedLayoutINS4_7SwizzleILi2ELi4ELi3EEENS4_18smem_ptr_flag_bitsILi16EEENSU_INS5_IJNSA_ILi8EEESH_EEENS5_IJSH_SB_EEEEEEEvNS4_8identityES13_S1D_vS1E_EENS_8epilogue10collective6detail29Sm90TmaWarpSpecializedAdapterINS1H_15DefaultEpilogueISJ_SK_SK_NS1G_6thread17LinearCombinationISJ_Li1EffLNS1L_9ScaleType4KindE0ELNS_15FloatRoundStyleE2ESJ_EENS1_15EpilogueDefaultEEEEEvvEEEEvNT_6ParamsE)
	.align		4
        /*000c*/ 	.word	index@(__assertfail)
	.align		4
        /*0010*/ 	.word	0x00000000
	.align		4
        /*0014*/ 	.word	0xfffffffe
	.align		4
        /*0018*/ 	.word	0x00000000
	.align		4
        /*001c*/ 	.word	0xfffffffd
	.align		4
        /*0020*/ 	.word	0x00000000
	.align		4
        /*0024*/ 	.word	0xfffffffc


//--------------------- .nv.constant4             --------------------------
	.section	.nv.constant4,"a",@progbits
	.align	8
	.align		8
.nv.constant4:
        /*0000*/ 	.dword	__assertfail
	.align		8
        /*0008*/ 	.dword	__unnamed_1
	.align		8
        /*0010*/ 	.dword	_ZN39_INTERNAL_61253b76_4_k_cu_8d9feb02_86464cuda3std3__45__cpo5beginE
	.align		8
        /*0018*/ 	.dword	_ZN39_INTERNAL_61253b76_4_k_cu_8d9feb02_86464cuda3std3__45__cpo3endE
	.align		8
        /*0020*/ 	.dword	_ZN39_INTERNAL_61253b76_4_k_cu_8d9feb02_86464cuda3std3__45__cpo6cbeginE
	.align		8
        /*0028*/ 	.dword	_ZN39_INTERNAL_61253b76_4_k_cu_8d9feb02_86464cuda3std3__45__cpo4cendE
	.align		8
        /*0030*/ 	.dword	_ZN39_INTERNAL_61253b76_4_k_cu_8d9feb02_86464cuda3std3__441_GLOBAL__N__61253b76_4_k_cu_8d9feb02_86466ignoreE
	.align		8
        /*0038*/ 	.dword	_ZN39_INTERNAL_61253b76_4_k_cu_8d9feb02_86464cuda3std3__419piecewise_constructE
	.align		8
        /*0040*/ 	.dword	_ZN39_INTERNAL_61253b76_4_k_cu_8d9feb02_86464cuda3std3__48in_placeE
	.align		8
        /*0048*/ 	.dword	_ZN39_INTERNAL_61253b76_4_k_cu_8d9feb02_86464cuda3std6ranges3__45__cpo4swapE
	.align		8
        /*0050*/ 	.dword	_ZN39_INTERNAL_61253b76_4_k_cu_8d9feb02_86464cuda3std6ranges3__45__cpo9iter_moveE
	.align		8
        /*0058*/ 	.dword	_ZN39_INTERNAL_61253b76_4_k_cu_8d9feb02_86464cute7productE
	.align		8
        /*0060*/ 	.dword	_ZN39_INTERNAL_61253b76_4_k_cu_8d9feb02_86464cute1_E
	.align		8
        /*0068*/ 	.dword	$str$22
	.align		8
        /*0070*/ 	.dword	$str$23


//--------------------- .text._ZN7cutlass13device_kernelINS_4gemm6kernel13GemmUniversalIN4cute5tupleIJiiiiEEENS1_10collective13CollectiveMmaINS1_34MainloopSm90TmaGmmaWarpSpecializedILi7ENS5_IJNS4_1CILi1EEESB_SB_EEENS1_35KernelTmaWarpSpecializedCooperativeEEENS5_IJNSA_ILi256EEENSA_ILi240EEENSA_ILi32EEEEEENS_10bfloat16_tENS5_IJlSB_lEEESJ_SK_NS4_8TiledMMAINS4_8MMA_AtomIJNS4_4SM904GMMA27MMA_64x16x16_F32BF16BF16_SSILNSO_5MajorE0ELSQ_0ELNSO_7ScaleInE1ELSR_1EEEEEENS4_6LayoutINS5_IJNSA_ILi2EEESB_SB_EEENS5_IJSB_NSA_ILi0EEESX_EEEEENS5_IJNS4_10UnderscoreES10_S10_EEEEENS4_13SM90_TMA_LOADENS4_14ComposedLayoutINS4_7SwizzleILi2ELi4ELi3EEENS4_18smem_ptr_flag_bitsILi16EEENSU_INS5_IJNSA_ILi8EEESH_EEENS5_IJSH_SB_EEEEEEEvNS4_8identityES13_S1D_vS1E_EENS_8epilogue10collective6detail29Sm90TmaWarpSpecializedAdapterINS1H_15DefaultEpilogueISJ_SK_SK_NS1G_6thread17LinearCombinationISJ_Li1EffLNS1L_9ScaleType4KindE0ELNS_15FloatRoundStyleE2ESJ_EENS1_15EpilogueDefaultEEEEEvvEEEEvNT_6ParamsE --------------------------
	.section	.text._ZN7cutlass13device_kernelINS_4gemm6kernel13GemmUniversalIN4cute5tupleIJiiiiEEENS1_10collective13CollectiveMmaINS1_34MainloopSm90TmaGmmaWarpSpecializedILi7ENS5_IJNS4_1CILi1EEESB_SB_EEENS1_35KernelTmaWarpSpecializedCooperativeEEENS5_IJNSA_ILi256EEENSA_ILi240EEENSA_ILi32EEEEEENS_10bfloat16_tENS5_IJlSB_lEEESJ_SK_NS4_8TiledMMAINS4_8MMA_AtomIJNS4_4SM904GMMA27MMA_64x16x16_F32BF16BF16_SSILNSO_5MajorE0ELSQ_0ELNSO_7ScaleInE1ELSR_1EEEEEENS4_6LayoutINS5_IJNSA_ILi2EEESB_SB_EEENS5_IJSB_NSA_ILi0EEESX_EEEEENS5_IJNS4_10UnderscoreES10_S10_EEEEENS4_13SM90_TMA_LOADENS4_14ComposedLayoutINS4_7SwizzleILi2ELi4ELi3EEENS4_18smem_ptr_flag_bitsILi16EEENSU_INS5_IJNSA_ILi8EEESH_EEENS5_IJSH_SB_EEEEEEEvNS4_8identityES13_S1D_vS1E_EENS_8epilogue10collective6detail29Sm90TmaWarpSpecializedAdapterINS1H_15DefaultEpilogueISJ_SK_SK_NS1G_6thread17LinearCombinationISJ_Li1EffLNS1L_9ScaleType4KindE0ELNS_15FloatRoundStyleE2ESJ_EENS1_15EpilogueDefaultEEEEEvvEEEEvNT_6ParamsE,"ax",@progbits
	.align	128
.text._ZN7cutlass13device_kernelINS_4gemm6kernel13GemmUniversalIN4cute5tupleIJiiiiEEENS1_10collective13CollectiveMmaINS1_34MainloopSm90TmaGmmaWarpSpecializedILi7ENS5_IJNS4_1CILi1EEESB_SB_EEENS1_35KernelTmaWarpSpecializedCooperativeEEENS5_IJNSA_ILi256EEENSA_ILi240EEENSA_ILi32EEEEEENS_10bfloat16_tENS5_IJlSB_lEEESJ_SK_NS4_8TiledMMAINS4_8MMA_AtomIJNS4_4SM904GMMA27MMA_64x16x16_F32BF16BF16_SSILNSO_5MajorE0ELSQ_0ELNSO_7ScaleInE1ELSR_1EEEEEENS4_6LayoutINS5_IJNSA_ILi2EEESB_SB_EEENS5_IJSB_NSA_ILi0EEESX_EEEEENS5_IJNS4_10UnderscoreES10_S10_EEEEENS4_13SM90_TMA_LOADENS4_14ComposedLayoutINS4_7SwizzleILi2ELi4ELi3EEENS4_18smem_ptr_flag_bitsILi16EEENSU_INS5_IJNSA_ILi8EEESH_EEENS5_IJSH_SB_EEEEEEEvNS4_8identityES13_S1D_vS1E_EENS_8epilogue10collective6detail29Sm90TmaWarpSpecializedAdapterINS1H_15DefaultEpilogueISJ_SK_SK_NS1G_6thread17LinearCombinationISJ_Li1EffLNS1L_9ScaleType4KindE0ELNS_15FloatRoundStyleE2ESJ_EENS1_15EpilogueDefaultEEEEEvvEEEEvNT_6ParamsE:
        .type           _ZN7cutlass13device_kernelINS_4gemm6kernel13GemmUniversalIN4cute5tupleIJiiiiEEENS1_10collective13CollectiveMmaINS1_34MainloopSm90TmaGmmaWarpSpecializedILi7ENS5_IJNS4_1CILi1EEESB_SB_EEENS1_35KernelTmaWarpSpecializedCooperativeEEENS5_IJNSA_ILi256EEENSA_ILi240EEENSA_ILi32EEEEEENS_10bfloat16_tENS5_IJlSB_lEEESJ_SK_NS4_8TiledMMAINS4_8MMA_AtomIJNS4_4SM904GMMA27MMA_64x16x16_F32BF16BF16_SSILNSO_5MajorE0ELSQ_0ELNSO_7ScaleInE1ELSR_1EEEEEENS4_6LayoutINS5_IJNSA_ILi2EEESB_SB_EEENS5_IJSB_NSA_ILi0EEESX_EEEEENS5_IJNS4_10UnderscoreES10_S10_EEEEENS4_13SM90_TMA_LOADENS4_14ComposedLayoutINS4_7SwizzleILi2ELi4ELi3EEENS4_18smem_ptr_flag_bitsILi16EEENSU_INS5_IJNSA_ILi8EEESH_EEENS5_IJSH_SB_EEEEEEEvNS4_8identityES13_S1D_vS1E_EENS_8epilogue10collective6detail29Sm90TmaWarpSpecializedAdapterINS1H_15DefaultEpilogueISJ_SK_SK_NS1G_6thread17LinearCombinationISJ_Li1EffLNS1L_9ScaleType4KindE0ELNS_15FloatRoundStyleE2ESJ_EENS1_15EpilogueDefaultEEEEEvvEEEEvNT_6ParamsE,@function
        .size           _ZN7cutlass13device_kernelINS_4gemm6kernel13GemmUniversalIN4cute5tupleIJiiiiEEENS1_10collective13CollectiveMmaINS1_34MainloopSm90TmaGmmaWarpSpecializedILi7ENS5_IJNS4_1CILi1EEESB_SB_EEENS1_35KernelTmaWarpSpecializedCooperativeEEENS5_IJNSA_ILi256EEENSA_ILi240EEENSA_ILi32EEEEEENS_10bfloat16_tENS5_IJlSB_lEEESJ_SK_NS4_8TiledMMAINS4_8MMA_AtomIJNS4_4SM904GMMA27MMA_64x16x16_F32BF16BF16_SSILNSO_5MajorE0ELSQ_0ELNSO_7ScaleInE1ELSR_1EEEEEENS4_6LayoutINS5_IJNSA_ILi2EEESB_SB_EEENS5_IJSB_NSA_ILi0EEESX_EEEEENS5_IJNS4_10UnderscoreES10_S10_EEEEENS4_13SM90_TMA_LOADENS4_14ComposedLayoutINS4_7SwizzleILi2ELi4ELi3EEENS4_18smem_ptr_flag_bitsILi16EEENSU_INS5_IJNSA_ILi8EEESH_EEENS5_IJSH_SB_EEEEEEEvNS4_8identityES13_S1D_vS1E_EENS_8epilogue10collective6detail29Sm90TmaWarpSpecializedAdapterINS1H_15DefaultEpilogueISJ_SK_SK_NS1G_6thread17LinearCombinationISJ_Li1EffLNS1L_9ScaleType4KindE0ELNS_15FloatRoundStyleE2ESJ_EENS1_15EpilogueDefaultEEEEEvvEEEEvNT_6ParamsE,(.L_x_550 - _ZN7cutlass13device_kernelINS_4gemm6kernel13GemmUniversalIN4cute5tupleIJiiiiEEENS1_10collective13CollectiveMmaINS1_34MainloopSm90TmaGmmaWarpSpecializedILi7ENS5_IJNS4_1CILi1EEESB_SB_EEENS1_35KernelTmaWarpSpecializedCooperativeEEENS5_IJNSA_ILi256EEENSA_ILi240EEENSA_ILi32EEEEEENS_10bfloat16_tENS5_IJlSB_lEEESJ_SK_NS4_8TiledMMAINS4_8MMA_AtomIJNS4_4SM904GMMA27MMA_64x16x16_F32BF16BF16_SSILNSO_5MajorE0ELSQ_0ELNSO_7ScaleInE1ELSR_1EEEEEENS4_6LayoutINS5_IJNSA_ILi2EEESB_SB_EEENS5_IJSB_NSA_ILi0EEESX_EEEEENS5_IJNS4_10UnderscoreES10_S10_EEEEENS4_13SM90_TMA_LOADENS4_14ComposedLayoutINS4_7SwizzleILi2ELi4ELi3EEENS4_18smem_ptr_flag_bitsILi16EEENSU_INS5_IJNSA_ILi8EEESH_EEENS5_IJSH_SB_EEEEEEEvNS4_8identityES13_S1D_vS1E_EENS_8epilogue10collective6detail29Sm90TmaWarpSpecializedAdapterINS1H_15DefaultEpilogueISJ_SK_SK_NS1G_6thread17LinearCombinationISJ_Li1EffLNS1L_9ScaleType4KindE0ELNS_15FloatRoundStyleE2ESJ_EENS1_15EpilogueDefaultEEEEEvvEEEEvNT_6ParamsE)
        .other          _ZN7cutlass13device_kernelINS_4gemm6kernel13GemmUniversalIN4cute5tupleIJiiiiEEENS1_10collective13CollectiveMmaINS1_34MainloopSm90TmaGmmaWarpSpecializedILi7ENS5_IJNS4_1CILi1EEESB_SB_EEENS1_35KernelTmaWarpSpecializedCooperativeEEENS5_IJNSA_ILi256EEENSA_ILi240EEENSA_ILi32EEEEEENS_10bfloat16_tENS5_IJlSB_lEEESJ_SK_NS4_8TiledMMAINS4_8MMA_AtomIJNS4_4SM904GMMA27MMA_64x16x16_F32BF16BF16_SSILNSO_5MajorE0ELSQ_0ELNSO_7ScaleInE1ELSR_1EEEEEENS4_6LayoutINS5_IJNSA_ILi2EEESB_SB_EEENS5_IJSB_NSA_ILi0EEESX_EEEEENS5_IJNS4_10UnderscoreES10_S10_EEEEENS4_13SM90_TMA_LOADENS4_14ComposedLayoutINS4_7SwizzleILi2ELi4ELi3EEENS4_18smem_ptr_flag_bitsILi16EEENSU_INS5_IJNSA_ILi8EEESH_EEENS5_IJSH_SB_EEEEEEEvNS4_8identityES13_S1D_vS1E_EENS_8epilogue10collective6detail29Sm90TmaWarpSpecializedAdapterINS1H_15DefaultEpilogueISJ_SK_SK_NS1G_6thread17LinearCombinationISJ_Li1EffLNS1L_9ScaleType4KindE0ELNS_15FloatRoundStyleE2ESJ_EENS1_15EpilogueDefaultEEEEEvvEEEEvNT_6ParamsE,@"STO_CUDA_ENTRY STV_DEFAULT"
_ZN7cutlass13device_kernelINS_4gemm6kernel13GemmUniversalIN4cute5tupleIJiiiiEEENS1_10collective13CollectiveMmaINS1_34MainloopSm90TmaGmmaWarpSpecializedILi7ENS5_IJNS4_1CILi1EEESB_SB_EEENS1_35KernelTmaWarpSpecializedCooperativeEEENS5_IJNSA_ILi256EEENSA_ILi240EEENSA_ILi32EEEEEENS_10bfloat16_tENS5_IJlSB_lEEESJ_SK_NS4_8TiledMMAINS4_8MMA_AtomIJNS4_4SM904GMMA27MMA_64x16x16_F32BF16BF16_SSILNSO_5MajorE0ELSQ_0ELNSO_7ScaleInE1ELSR_1EEEEEENS4_6LayoutINS5_IJNSA_ILi2EEESB_SB_EEENS5_IJSB_NSA_ILi0EEESX_EEEEENS5_IJNS4_10UnderscoreES10_S10_EEEEENS4_13SM90_TMA_LOADENS4_14ComposedLayoutINS4_7SwizzleILi2ELi4ELi3EEENS4_18smem_ptr_flag_bitsILi16EEENSU_INS5_IJNSA_ILi8EEESH_EEENS5_IJSH_SB_EEEEEEEvNS4_8identityES13_S1D_vS1E_EENS_8epilogue10collective6detail29Sm90TmaWarpSpecializedAdapterINS1H_15DefaultEpilogueISJ_SK_SK_NS1G_6thread17LinearCombinationISJ_Li1EffLNS1L_9ScaleType4KindE0ELNS_15FloatRoundStyleE2ESJ_EENS1_15EpilogueDefaultEEEEEvvEEEEvNT_6ParamsE:
[----:B------:R-:W0:Y:S02]  /*0000*/  LDC R1, c[0x0][0x28] ;  /* 0x00000a00ff017b82 */ /* 0x000e240000000800 */
[----:B0-----:R-:W-:Y:S01]  /*0010*/  VIADD R1, R1, 0xfffffe88 ;  /* 0xfffffe8801017836 */ /* 0x001fe20000000000 */
[----:B------:R-:W0:Y:S01]  /*0020*/  S2R R2, SR_TID.X ;  /* 0x0000000000027919 */ /* 0x000e220000002100 */
[----:B------:R-:W-:Y:S01]  /*0030*/  ELECT P0, URZ, PT ;  /* 0x00000000003f782f */ /* 0x000fe20003800000 */
[----:B------:R-:W-:Y:S01]  /*0040*/  BSSY B0, `(.L_x_0) ;  /* 0x0000015000007945 */ /* 0x000fe20003800000 */
[--C-:B0-----:R-:W-:Y:S02]  /*0050*/  SHF.R.U32.HI R0, RZ, 0x5, R2.reuse ;  /* 0x00000005ff007819 */ /* 0x101fe40000011602 */
[----:B------:R-:W-:-:S03]  /*0060*/  SHF.R.U32.HI R2, RZ, 0x7, R2 ;  /* 0x00000007ff027819 */ /* 0x000fc60000011602 */
[----:B------:R-:W0:Y:S04]  /*0070*/  SHFL.IDX PT, R3, R0, RZ, 0x1f ;  /* 0x00001fff00037589 */ /* 0x000e2800000e0000 */
[----:B------:R-:W1:Y:S01]  /*0080*/  SHFL.IDX PT, R2, R2, RZ, 0x1f ;  /* 0x00001fff02027589 */ /* 0x000e6200000e0000 */
[----:B0-----:R-:W-:Y:S02]  /*0090*/  R2UR UR4, R3 ;  /* 0x00000000030472ca */ /* 0x001fe400000e0000 */
[----:B-1----:R-:W-:-:S11]  /*00a0*/  R2UR UR6, R2 ;  /* 0x00000000020672ca */ /* 0x002fd600000e0000 */
[----:B------:R-:W-:Y:S02]  /*00b0*/  USHF.R.S32.HI UR5, URZ, 0x1f, UR4 ;  /* 0x0000001f3f057899 */ /* 0x000fe40008011404 */
[----:B------:R-:W-:Y:S02]  /*00c0*/  ISETP.NE.OR P0, PT, RZ, UR4, !P0 ;  /* 0x00000004ff007c0c */ /* 0x000fe4000c705670 */
[----:B------:R-:W-:-:S04]  /*00d0*/  ULEA.HI UR5, UR5, UR4, URZ, 0x2 ;  /* 0x0000000405057291 */ /* 0x000fc8000f8f103f */
[----:B------:R-:W-:-:S04]  /*00e0*/  ULOP3.LUT UR5, UR5, 0xfffffffc, URZ, 0xc0, !UPT ;  /* 0xfffffffc05057892 */ /* 0x000fc8000f8ec03f */
[----:B------:R-:W-:-:S03]  /*00f0*/  UIADD3 UR8, UR4, -UR5, URZ ;  /* 0x8000000504087290 */ /* 0x000fc6000fffe03f */
[----:B------:R-:W-:Y:S09]  /*0100*/  @P0 BRA `(.L_x_1) ;  /* 0x0000000000200947 */ /* 0x000ff20003800000 */
[----:B------:R-:W-:Y:S02]  /*0110*/  ULDC.64 UR4, c[0x0][0x198] ;  /* 0x0000660000047ab9 */ /* 0x000fe40000000a00 */
[----:B------:R-:W-:Y:S02]  /*0120*/  UIADD3 UR10, UP0, UR4, 0xf0, URZ ;  /* 0x000000f0040a7890 */ /* 0x000fe4000ff1e03f */
[----:B------:R-:W-:Y:S02]  /*0130*/  UIADD3 UR4, UP1, UR4, 0x1f0, URZ ;  /* 0x000001f004047890 */ /* 0x000fe4000ff3e03f */
[----:B------:R-:W-:Y:S02]  /*0140*/  UIADD3.X UR11, URZ, UR5, URZ, UP0, !UPT ;  /* 0x000000053f0b7290 */ /* 0x000fe400087fe43f */
[----:B------:R-:W-:-:S07]  /*0150*/  UIADD3.X UR5, URZ, UR5, URZ, UP1, !UPT ;  /* 0x000000053f057290 */ /* 0x000fce0008ffe43f */
[----:B------:R0:W-:Y:S02]  /*0160*/  UTMACCTL.PF [UR10] ;  /* 0x000000000a0079b9 */ /* 0x0001e40008040000 */
[----:B------:R0:W-:Y:S02]  /*0170*/  UTMACCTL.PF [UR4] ;  /* 0x00000000040079b9 */ /* 0x0001e40008040000 */
[----:B0-----:R-:W-:Y:S01]  /*0180*/  NOP ;  /* 0x0000000000007918 */ /* 0x001fe20000000000 */
.L_x_1:
[----:B------:R-:W-:Y:S05]  /*0190*/  BSYNC B0 ;  /* 0x0000000000007941 */ /* 0x000fea0003800000 */
.L_x_0:
[----:B------:R-:W0:Y:S01]  /*01a0*/  SHFL.IDX PT, R2, R0, RZ, 0x1f ;  /* 0x00001fff00027589 */ /* 0x000e2200000e0000 */
[----:B------:R-:W-:Y:S01]  /*01b0*/  UISETP.NE.AND UP0, UPT, UR8, 0x3, UPT ;  /* 0x000000030800788c */ /* 0x000fe2000bf05270 */
[----:B------:R-:W-:Y:S01]  /*01c0*/  ISETP.NE.AND P1, PT, RZ, UR6, PT ;  /* 0x00000006ff007c0c */ /* 0x000fe2000bf25270 */
[----:B------:R-:W-:Y:S02]  /*01d0*/  UIADD3 UR10, UR6, -0x1, URZ ;  /* 0xffffffff060a7890 */ /* 0x000fe4000fffe03f */
[----:B------:R-:W-:Y:S02]  /*01e0*/  UISETP.EQ.OR UP0, UPT, UR8, URZ, !UP0 ;  /* 0x0000003f0800728c */ /* 0x000fe4000c702670 */
[----:B------:R-:W-:Y:S02]  /*01f0*/  UISETP.GE.U32.AND UP1, UPT, UR10, 0x2, UPT ;  /* 0x000000020a00788c */ /* 0x000fe4000bf26070 */
[----:B------:R-:W-:-:S04]  /*0200*/  UISETP.EQ.AND UP0, UPT, UR6, URZ, UP0 ;  /* 0x0000003f0600728c */ /* 0x000fc80008702270 */
[----:B------:R-:W-:-:S04]  /*0210*/  USEL UR4, URZ, 0x1, !UP0 ;  /* 0x000000013f047887 */ /* 0x000fc8000c000000 */
[----:B------:R-:W-:Y:S01]  /*0220*/  USEL UR4, UR4, 0x2, UP1 ;  /* 0x0000000204047887 */ /* 0x000fe20008800000 */
[----:B0-----:R-:W-:-:S05]  /*0230*/  ISETP.NE.AND P0, PT, R2, RZ, PT ;  /* 0x000000ff0200720c */ /* 0x001fca0003f05270 */
[----:B------:R-:W-:-:S05]  /*0240*/  IMAD.U32 R2, RZ, RZ, UR4 ;  /* 0x00000004ff027e24 */ /* 0x000fca000f8e00ff */
[----:B------:R0:W-:Y:S03]  /*0250*/  STL [R1+0x90], R2 ;  /* 0x0000900201007387 */ /* 0x0001e60000100800 */
[----:B------:R-:W-:Y:S05]  /*0260*/  @P0 BRA `(.L_x_2) ;  /* 0x0000000000700947 */ /* 0x000fea0003800000 */
[----:B------:R-:W1:Y:S01]  /*0270*/  S2UR UR9, SR_CgaCtaId ;  /* 0x00000000000979c3 */ /* 0x000e620000008800 */
[----:B------:R-:W-:Y:S01]  /*0280*/  UMOV UR4, 0x400 ;  /* 0x0000040000047882 */ /* 0x000fe20000000000 */
[----:B------:R-:W-:Y:S01]  /*0290*/  UMOV UR5, 0x1 ;  /* 0x0000000100057882 */ /* 0x000fe20000000000 */
[----:B------:R-:W-:Y:S01]  /*02a0*/  UMOV UR6, 0x100 ;  /* 0x0000010000067882 */ /* 0x000fe20000000000 */
[----:B------:R-:W-:Y:S01]  /*02b0*/  ELECT P0, URZ, PT ;  /* 0x00000000003f782f */ /* 0x000fe20003800000 */
[----:B------:R-:W-:-:S04]  /*02c0*/  UIADD3 UR6, -UR6, 0x100000, URZ ;  /* 0x0010000006067890 */ /* 0x000fc8000fffe13f */
[----:B------:R-:W-:Y:S02]  /*02d0*/  USHF.L.U32 UR7, UR6, 0xb, URZ ;  /* 0x0000000b06077899 */ /* 0x000fe4000800063f */
[----:B------:R-:W-:Y:S02]  /*02e0*/  USHF.L.U32 UR6, UR6, 0x1, URZ ;  /* 0x0000000106067899 */ /* 0x000fe4000800063f */
[----:B-1----:R-:W-:Y:S02]  /*02f0*/  ULEA UR9, UR9, UR4, 0x18 ;  /* 0x0000000409097291 */ /* 0x002fe4000f8ec03f */
[----:B------:R-:W-:-:S04]  /*0300*/  UIADD3 UR4, -UR5, 0x100000, URZ ;  /* 0x0010000005047890 */ /* 0x000fc8000fffe13f */
[----:B------:R-:W-:Y:S02]  /*0310*/  USHF.L.U32 UR5, UR4, 0xb, URZ ;  /* 0x0000000b04057899 */ /* 0x000fe4000800063f */
[----:B------:R-:W-:Y:S01]  /*0320*/  USHF.L.U32 UR4, UR4, 0x1, URZ ;  /* 0x0000000104047899 */ /* 0x000fe2000800063f */
[----:B------:R-:W1:Y:S11]  /*0330*/  FENCE.VIEW.ASYNC.S ;  /* 0x00000000000073c6 */ /* 0x000e760000000000 */
[----:B-1----:R1:W2:Y:S01]  /*0340*/  SYNCS.EXCH.64 URZ, [UR9], UR4 ;  /* 0x00000004093f75b2 */ /* 0x0022a20008000100 */
[----:B------:R1:W3:Y:S01]  /*0350*/  SYNCS.EXCH.64 URZ, [UR9+0x38], UR6 ;  /* 0x00003806093f75b2 */ /* 0x0002e20008000100 */
[----:B------:R1:W4:Y:S01]  /*0360*/  SYNCS.EXCH.64 URZ, [UR9+0x8], UR4 ;  /* 0x00000804093f75b2 */ /* 0x0003220008000100 */
[----:B------:R1:W0:Y:S01]  /*0370*/  SYNCS.EXCH.64 URZ, [UR9+0x40], UR6 ;  /* 0x00004006093f75b2 */ /* 0x0002220008000100 */
        /* <DEDUP_REMOVED lines=9> */
[----:B------:R1:W0:Y:S02]  /*0410*/  SYNCS.EXCH.64 URZ, [UR9+0x68], UR6 ;  /* 0x00006806093f75b2 */ /* 0x0002240008000100 */
[----:B-1----:R-:W-:Y:S01]  /*0420*/  NOP ;  /* 0x0000000000007918 */ /* 0x002fe20000000000 */
.L_x_2:
[----:B------:R-:W1:Y:S01]  /*0430*/  SHFL.IDX PT, R0, R0, RZ, 0x1f ;  /* 0x00001fff00007589 */ /* 0x000e6200000e0000 */
[----:B0-----:R-:W0:Y:S01]  /*0440*/  LDC R2, c[0x0][0x65c] ;  /* 0x00019700ff027b82 */ /* 0x001e220000000800 */
[----:B------:R-:W-:Y:S01]  /*0450*/  ELECT P0, URZ, PT ;  /* 0x00000000003f782f */ /* 0x000fe20003800000 */
[----:B------:R-:W-:Y:S01]  /*0460*/  IMAD.MOV.U32 R3, RZ, RZ, RZ ;  /* 0x000000ffff037224 */ /* 0x000fe200078e00ff */
[----:B------:R-:W-:Y:S01]  /*0470*/  UMOV UR4, 0x20 ;  /* 0x0000002000047882 */ /* 0x000fe20000000000 */
[----:B------:R-:W-:Y:S01]  /*0480*/  NOP ;  /* 0x0000000000007918 */ /* 0x000fe20000000000 */
[----:B------:R-:W-:Y:S01]  /*0490*/  NOP ;  /* 0x0000000000007918 */ /* 0x000fe20000000000 */
[----:B-1----:R-:W-:Y:S02]  /*04a0*/  ISETP.NE.OR P0, PT, R0, RZ, !P0 ;  /* 0x000000ff0000720c */ /* 0x002fe40004705670 */
[----:B0-----:R-:W-:Y:S01]  /*04b0*/  ISETP.NE.AND P2, PT, R2, 0x1, PT ;  /* 0x000000010200780c */ /* 0x001fe20003f45270 */
[----:B------:R-:W0:Y:S01]  /*04c0*/  S2R R0, SR_CTAID.Y ;  /* 0x0000000000007919 */ /* 0x000e220000002600 */
[----:B------:R-:W1:Y:S09]  /*04d0*/  S2R R2, SR_CTAID.X ;  /* 0x0000000000027919 */ /* 0x000e720000002500 */
[----:B------:R-:W-:Y:S01]  /*04e0*/  VOTEU.ALL UP0, P0 ;  /* 0x00000000003f7886 */ /* 0x000fe20000000000 */
[----:B------:R-:W-:Y:S01]  /*04f0*/  VOTEU.ALL UP1, P0 ;  /* 0x00000000003f7886 */ /* 0x000fe20000020000 */
[----:B------:R-:W1:Y:S01]  /*0500*/  @P2 LDC R7, c[0x0][0x10] ;  /* 0x00000400ff072b82 */ /* 0x000e620000000800 */
[----:B------:R-:W-:-:S02]  /*0510*/  @P2 IMAD.MOV.U32 R5, RZ, RZ, RZ ;  /* 0x000000ffff052224 */ /* 0x000fc400078e00ff */
[----:B------:R-:W-:Y:S01]  /*0520*/  @P2 IMAD.MOV.U32 R11, RZ, RZ, RZ ;  /* 0x000000ffff0b2224 */ /* 0x000fe200078e00ff */
[----:B------:R-:W-:Y:S01]  /*0530*/  @!UP0 UMOV UR6, 0x400 ;  /* 0x0000040000068882 */ /* 0x000fe20000000000 */
[----:B------:R-:W-:-:S04]  /*0540*/  @!UP0 UIADD3 UR4, -UR4, 0x100000, URZ ;  /* 0x0010000004048890 */ /* 0x000fc8000fffe13f */
[----:B------:R-:W-:Y:S02]  /*0550*/  @!UP0 USHF.L.U32 UR5, UR4, 0xb, URZ ;  /* 0x0000000b04058899 */ /* 0x000fe4000800063f */
[----:B------:R-:W-:Y:S01]  /*0560*/  @!UP0 USHF.L.U32 UR4, UR4, 0x1, URZ ;  /* 0x0000000104048899 */ /* 0x000fe2000800063f */
[----:B------:R-:W5:Y:S08]  /*0570*/  @!P2 LDC R9, c[0x0][0xc] ;  /* 0x00000300ff09ab82 */ /* 0x000f700000000800 */
[----:B------:R-:W2:Y:S01]  /*0580*/  @!UP0 S2UR UR7, SR_CgaCtaId ;  /* 0x00000000000789c3 */ /* 0x000ea20000008800 */
[----:B0-----:R-:W-:-:S04]  /*0590*/  @P2 IMAD.MOV.U32 R4, RZ, RZ, R0 ;  /* 0x000000ffff042224 */ /* 0x001fc800078e0000 */
[----:B-1----:R-:W-:-:S04]  /*05a0*/  @P2 IMAD.WIDE.U32 R6, R2, R7, R4 ;  /* 0x0000000702062225 */ /* 0x002fc800078e0004 */
[----:B------:R-:W-:Y:S02]  /*05b0*/  @P2 IMAD.MOV.U32 R16, RZ, RZ, R6 ;  /* 0x000000ffff102224 */ /* 0x000fe400078e0006 */
[----:B------:R-:W-:Y:S02]  /*05c0*/  @P2 IMAD.IADD R17, R7, 0x1, R11 ;  /* 0x0000000107112824 */ /* 0x000fe400078e020b */
[----:B-----5:R-:W-:-:S04]  /*05d0*/  @!P2 IMAD.WIDE.U32 R4, R9, R0, R2 ;  /* 0x000000000904a225 */ /* 0x020fc800078e0002 */
[----:B------:R-:W-:Y:S02]  /*05e0*/  @!P2 IMAD.MOV.U32 R16, RZ, RZ, R4 ;  /* 0x000000ffff10a224 */ /* 0x000fe400078e0004 */
[----:B------:R-:W-:Y:S01]  /*05f0*/  @!P2 IMAD.MOV.U32 R17, RZ, RZ, R5 ;  /* 0x000000ffff11a224 */ /* 0x000fe200078e0005 */
[----:B--2---:R-:W-:Y:S02]  /*0600*/  @!UP0 ULEA UR6, UR7, UR6, 0x18 ;  /* 0x0000000607068291 */ /* 0x004fe4000f8ec03f */
[----:B------:R0:W-:Y:S01]  /*0610*/  STL [R1+0x9c], R16 ;  /* 0x00009c1001007387 */ /* 0x0001e20000100800 */
[----:B------:R-:W-:-:S03]  /*0620*/  VOTEU.ALL UP0, P0 ;  /* 0x00000000003f7886 */ /* 0x000fc60000000000 */
[----:B------:R0:W-:Y:S04]  /*0630*/  STL [R1+0x98], R17 ;  /* 0x0000981101007387 */ /* 0x0001e80000100800 */
[----:B------:R-:W1:Y:S02]  /*0640*/  FENCE.VIEW.ASYNC.S ;  /* 0x00000000000073c6 */ /* 0x000e640000000000 */
[----:B-1----:R0:W3:Y:S01]  /*0650*/  @!UP0 SYNCS.EXCH.64 URZ, [UR6+0x80], UR4 ;  /* 0x00008004063f85b2 */ /* 0x0020e20008000100 */
[----:B------:R0:W3:Y:S01]  /*0660*/  @!UP1 SYNCS.EXCH.64 URZ, [UR6+0x88], UR4 ;  /* 0x00008804063f95b2 */ /* 0x0000e20008000100 */
[----:B------:R-:W-:Y:S01]  /*0670*/  NOP ;  /* 0x0000000000007918 */ /* 0x000fe20000000000 */
[----:B---34-:R-:W-:Y:S06]  /*0680*/  BAR.SYNC.DEFER_BLOCKING 0x0 ;  /* 0x0000000000007b1d */ /* 0x018fec0000010000 */
[----:B0-----:R-:W-:Y:S05]  /*0690*/  @!P1 BRA `(.L_x_3) ;  /* 0x00000168007c9947 */ /* 0x001fea0003800000 */
[----:B------:R-:W-:-:S06]  /*06a0*/  UISETP.GT.U32.AND UP0, UPT, UR10, 0x1, UPT ;  /* 0x000000010a00788c */ /* 0x000fcc000bf04070 */
[----:B------:R-:W-:-:S13]  /*06b0*/  PLOP3.LUT P0, PT, PT, PT, UP0, 0x80, 0x0 ;  /* 0x000000000000781c */ /* 0x000fda0003f0f008 */
[----:B------:R-:W-:Y:S05]  /*06c0*/  @P0 EXIT ;  /* 0x000000000000094d */ /* 0x000fea0003800000 */
[----:B------:R-:W-:Y:S01]  /*06d0*/  ULDC.64 UR4, c[0x0][0x650] ;  /* 0x0001940000047ab9 */ /* 0x000fe20000000a00 */
[----:B------:R-:W-:Y:S02]  /*06e0*/  PRMT R6, RZ, 0x7610, R6 ;  /* 0x00007610ff067816 */ /* 0x000fe40000000006 */
[----:B------:R-:W-:Y:S01]  /*06f0*/  ISETP.GE.U32.AND P0, PT, R16, UR4, PT ;  /* 0x0000000410007c0c */ /* 0x000fe2000bf06070 */
[----:B------:R-:W-:Y:S02]  /*0700*/  UMOV UR4, 0xffffffff ;  /* 0xffffffff00047882 */ /* 0x000fe40000000000 */
[----:B------:R-:W-:Y:S01]  /*0710*/  IMAD.U32 R4, RZ, RZ, UR4 ;  /* 0x00000004ff047e24 */ /* 0x000fe2000f8e00ff */
[----:B------:R-:W-:Y:S01]  /*0720*/  ISETP.GE.U32.AND.EX P0, PT, R17, UR5, PT, P0 ;  /* 0x0000000511007c0c */ /* 0x000fe2000bf06100 */
[----:B------:R-:W-:Y:S01]  /*0730*/  UMOV UR5, 0xffffffff ;  /* 0xffffffff00057882 */ /* 0x000fe20000000000 */
[----:B------:R-:W-:Y:S02]  /*0740*/  IMAD.U32 R19, RZ, RZ, UR4 ;  /* 0x00000004ff137e24 */ /* 0x000fe4000f8e00ff */
[----:B------:R0:W-:Y:S01]  /*0750*/  STL [R1+0x94], R4 ;  /* 0x0000940401007387 */ /* 0x0001e20000100800 */
[----:B------:R-:W-:-:S08]  /*0760*/  IMAD.U32 R18, RZ, RZ, UR5 ;  /* 0x00000005ff127e24 */ /* 0x000fd0000f8e00ff */
[----:B------:R-:W-:Y:S05]  /*0770*/  @P0 BRA `(.L_x_4) ;  /* 0x0000000400780947 */ /* 0x000fea0003800000 */
[----:B------:R-:W1:Y:S01]  /*0780*/  LDC.64 R12, c[0x0][0x628] ;  /* 0x00018a00ff0c7b82 */ /* 0x000e620000000a00 */
[----:B0-----:R-:W-:Y:S02]  /*0790*/  IMAD.MOV.U32 R4, RZ, RZ, R16 ;  /* 0x000000ffff047224 */ /* 0x001fe400078e0010 */
[----:B------:R-:W-:-:S05]  /*07a0*/  IMAD.MOV.U32 R5, RZ, RZ, R17 ;  /* 0x000000ffff057224 */ /* 0x000fca00078e0011 */
[----:B------:R-:W0:Y:S08]  /*07b0*/  LDC R10, c[0x0][0x630] ;  /* 0x00018c00ff0a7b82 */ /* 0x000e300000000800 */
[----:B------:R-:W2:Y:S01]  /*07c0*/  LDC.64 R14, c[0x0][0x620] ;  /* 0x00018800ff0e7b82 */ /* 0x000ea20000000a00 */
[----:B-1----:R-:W-:-:S04]  /*07d0*/  ISETP.NE.U32.AND P0, PT, R12, RZ, PT ;  /* 0x000000ff0c00720c */ /* 0x002fc80003f05070 */
[----:B------:R-:W-:-:S13]  /*07e0*/  ISETP.NE.AND.EX P0, PT, R13, RZ, PT, P0 ;  /* 0x000000ff0d00720c */ /* 0x000fda0003f05300 */
[----:B0-2---:R-:W-:Y:S05]  /*07f0*/  @!P0 BRA `(.L_x_5) ;  /* 0x0000000000288947 */ /* 0x005fea0003800000 */
[----:B------:R-:W0:Y:S02]  /*0800*/  LDC R9, c[0x0][0x634] ;  /* 0x00018d00ff097b82 */ /* 0x000e240000000800 */
[----:B0-----:R-:W-:-:S05]  /*0810*/  IADD3 R9, P0, R16, R9, RZ ;  /* 0x0000000910097210 */ /* 0x001fca0007f1e0ff */
[----:B------:R-:W-:-:S04]  /*0820*/  IMAD.X R11, RZ, RZ, R17, P0 ;  /* 0x000000ffff0b7224 */ /* 0x000fc800000e0611 */
[----:B------:R-:W-:-:S04]  /*0830*/  IMAD.WIDE.U32 R4, R11, R12, RZ ;  /* 0x0000000c0b047225 */ /* 0x000fc800078e00ff */
[----:B------:R-:W-:-:S04]  /*0840*/  IMAD.WIDE.U32 R6, P0, R9, R13, R4 ;  /* 0x0000000d09067225 */ /* 0x000fc80007800004 */
[----:B------:R-:W-:-:S04]  /*0850*/  IMAD.WIDE.U32 R4, R9, R12, RZ ;  /* 0x0000000c09047225 */ /* 0x000fc800078e00ff */
[----:B------:R-:W-:Y:S01]  /*0860*/  IMAD.X R9, RZ, RZ, RZ, P0 ;  /* 0x000000ffff097224 */ /* 0x000fe200000e06ff */
[----:B------:R-:W-:Y:S01]  /*0870*/  IADD3 RZ, P0, R5, R6, RZ ;  /* 0x0000000605ff7210 */ /* 0x000fe20007f1e0ff */
[----:B------:R-:W-:-:S04]  /*0880*/  IMAD.MOV.U32 R8, RZ, RZ, R7 ;  /* 0x000000ffff087224 */ /* 0x000fc800078e0007 */
[----:B------:R-:W-:-:S08]  /*0890*/  IMAD.WIDE.U32.X R4, R11, R13, R8, P0 ;  /* 0x0000000d0b047225 */ /* 0x000fd000000e0408 */
.L_x_5:
[-CC-:B------:R-:W-:Y:S01]  /*08a0*/  SHF.R.U64 R24, R4, R10.reuse, R5.reuse ;  /* 0x0000000a04187219 */ /* 0x180fe20000001205 */
[----:B------:R-:W0:Y:S01]  /*08b0*/  LDC R8, c[0x0][0x618] ;  /* 0x00018600ff087b82 */ /* 0x000e220000000800 */
[----:B------:R-:W-:Y:S01]  /*08c0*/  SHF.R.U32.HI R4, RZ, R10, R5 ;  /* 0x0000000aff047219 */ /* 0x000fe20000011605 */
[----:B------:R-:W-:Y:S01]  /*08d0*/  ULDC UR4, c[0x0][0x150] ;  /* 0x0000540000047ab9 */ /* 0x000fe20000000800 */
[----:B------:R-:W-:Y:S01]  /*08e0*/  IADD3 R9, P0, RZ, -R24, RZ ;  /* 0x80000018ff097210 */ /* 0x000fe20007f1e0ff */
[----:B------:R-:W-:Y:S01]  /*08f0*/  IMAD.MOV.U32 R5, RZ, RZ, R17 ;  /* 0x000000ffff057224 */ /* 0x000fe200078e0011 */
[----:B------:R-:W-:-:S03]  /*0900*/  I2FP.F32.U32 R3, R2 ;  /* 0x0000000200037245 */ /* 0x000fc60000201000 */
[----:B------:R-:W1:Y:S01]  /*0910*/  LDC.64 R18, c[0x0][0x640] ;  /* 0x00019000ff127b82 */ /* 0x000e620000000a00 */
[----:B------:R-:W-:Y:S02]  /*0920*/  IMAD.X R11, RZ, RZ, ~R4, P0 ;  /* 0x000000ffff0b7224 */ /* 0x000fe400000e0e04 */
[----:B------:R-:W-:Y:S01]  /*0930*/  FMUL R3, R3, UR4 ;  /* 0x0000000403037c20 */ /* 0x000fe20008400000 */
[----:B------:R-:W-:Y:S01]  /*0940*/  IMAD.MOV.U32 R4, RZ, RZ, R16 ;  /* 0x000000ffff047224 */ /* 0x000fe200078e0010 */
[----:B------:R-:W-:Y:S01]  /*0950*/  ULDC UR4, c[0x0][0x154] ;  /* 0x0000550000047ab9 */ /* 0x000fe20000000800 */
[-C--:B------:R-:W-:Y:S02]  /*0960*/  IMAD R6, R11, R14.reuse, RZ ;  /* 0x0000000e0b067224 */ /* 0x080fe400078e02ff */
[C---:B------:R-:W-:Y:S01]  /*0970*/  IMAD.WIDE.U32 R4, R9.reuse, R14, R4 ;  /* 0x0000000e09047225 */ /* 0x040fe200078e0004 */
[----:B------:R-:W2:Y:S01]  /*0980*/  LDC R10, c[0x0][0x608] ;  /* 0x00018200ff0a7b82 */ /* 0x000ea20000000800 */
[----:B------:R-:W3:Y:S02]  /*0990*/  F2I.U32.TRUNC.NTZ R3, R3 ;  /* 0x0000000300037305 */ /* 0x000ee4000020f000 */
[----:B------:R-:W-:-:S04]  /*09a0*/  IMAD R9, R9, R15, R6 ;  /* 0x0000000f09097224 */ /* 0x000fc800078e0206 */
[----:B------:R-:W-:Y:S01]  /*09b0*/  IMAD.IADD R5, R5, 0x1, R9 ;  /* 0x0000000105057824 */ /* 0x000fe200078e0209 */
[----:B------:R-:W4:Y:S01]  /*09c0*/  LDC R7, c[0x0][0x144] ;  /* 0x00005100ff077b82 */ /* 0x000f220000000800 */
[----:B------:R-:W-:-:S03]  /*09d0*/  IMAD.MOV.U32 R9, RZ, RZ, 0x1 ;  /* 0x00000001ff097424 */ /* 0x000fc600078e00ff */
[----:B0-----:R-:W-:Y:S02]  /*09e0*/  SHF.R.U64 R12, R4, R8, R5 ;  /* 0x00000008040c7219 */ /* 0x001fe40000001205 */
[----:B------:R-:W-:Y:S02]  /*09f0*/  I2FP.F32.U32 R4, R0 ;  /* 0x0000000000047245 */ /* 0x000fe40000201000 */
[----:B------:R-:W0:Y:S01]  /*0a00*/  LDC R14, c[0x0][0x658] ;  /* 0x00019600ff0e7b82 */ /* 0x000e220000000800 */
[----:B-1----:R-:W-:Y:S01]  /*0a10*/  ISETP.NE.U32.AND P0, PT, R18, RZ, PT ;  /* 0x000000ff1200720c */ /* 0x002fe20003f05070 */
[----:B---3--:R-:W-:Y:S02]  /*0a20*/  IMAD.MOV R6, RZ, RZ, -R3 ;  /* 0x000000ffff067224 */ /* 0x008fe400078e0a03 */
[----:B------:R-:W-:Y:S01]  /*0a30*/  FMUL R4, R4, UR4 ;  /* 0x0000000404047c20 */ /* 0x000fe20008400000 */
[----:B------:R-:W-:Y:S01]  /*0a40*/  SHF.R.U32.HI R3, RZ, R8, R5 ;  /* 0x00000008ff037219 */ /* 0x000fe20000011605 */
[----:B------:R-:W-:Y:S01]  /*0a50*/  IMAD.MOV.U32 R5, RZ, RZ, -0x1 ;  /* 0xffffffffff057424 */ /* 0x000fe200078e00ff */
[----:B------:R-:W-:Y:S01]  /*0a60*/  ISETP.NE.AND.EX P0, PT, R19, RZ, PT, P0 ;  /* 0x000000ff1300720c */ /* 0x000fe20003f05300 */
[----:B------:R1:W3:Y:S01]  /*0a70*/  F2I.U32.TRUNC.NTZ R11, R4 ;  /* 0x00000004000b7305 */ /* 0x0002e2000020f000 */
[----:B------:R-:W1:Y:S01]  /*0a80*/  LDC R13, c[0x0][0x148] ;  /* 0x00005200ff0d7b82 */ /* 0x000e620000000800 */
[----:B--2---:R-:W-:-:S02]  /*0a90*/  SHF.R.U64 R23, R12, R10, R3 ;  /* 0x0000000a0c177219 */ /* 0x004fc40000001203 */
[----:B------:R-:W-:-:S05]  /*0aa0*/  SHF.R.U32.HI R3, RZ, R10, R3 ;  /* 0x0000000aff037219 */ /* 0x000fca0000011603 */
[----:B------:R-:W2:Y:S01]  /*0ab0*/  LDC R17, c[0x0][0x600] ;  /* 0x00018000ff117b82 */ /* 0x000ea20000000800 */
[----:B----4-:R-:W-:-:S07]  /*0ac0*/  IMAD R8, R7, R6, R2 ;  /* 0x0000000607087224 */ /* 0x010fce00078e0202 */
[----:B------:R-:W4:Y:S01]  /*0ad0*/  LDC R16, c[0x0][0x648] ;  /* 0x00019200ff107b82 */ /* 0x000f220000000800 */
[-C--:B0-----:R-:W-:Y:S02]  /*0ae0*/  SHF.L.U32 R2, R5, R14.reuse, RZ ;  /* 0x0000000e05027219 */ /* 0x081fe400000006ff */
[--C-:B------:R-:W-:Y:S02]  /*0af0*/  SHF.R.U64 R22, R23, R14, R3.reuse ;  /* 0x0000000e17167219 */ /* 0x100fe40000001203 */
[----:B------:R-:W-:Y:S02]  /*0b00*/  LOP3.LUT R10, RZ, R2, RZ, 0x33, !PT ;  /* 0x00000002ff0a7212 */ /* 0x000fe400078e33ff */
[-C--:B------:R-:W-:Y:S01]  /*0b10*/  SHF.R.U32.HI R3, RZ, R14.reuse, R3 ;  /* 0x0000000eff037219 */ /* 0x080fe20000011603 */
[----:B------:R-:W0:Y:S01]  /*0b20*/  LDC R21, c[0x0][0x638] ;  /* 0x00018e00ff157b82 */ /* 0x000e220000000800 */
[----:B------:R-:W-:Y:S01]  /*0b30*/  SHF.L.U32 R9, R9, R14, RZ ;  /* 0x0000000e09097219 */ /* 0x000fe200000006ff */
[----:B------:R-:W-:-:S06]  /*0b40*/  IMAD.MOV.U32 R2, RZ, RZ, R22 ;  /* 0x000000ffff027224 */ /* 0x000fcc00078e0016 */
[----:B------:R-:W0:Y:S01]  /*0b50*/  LDC R20, c[0x0][0x610] ;  /* 0x00018400ff147b82 */ /* 0x000e220000000800 */
[----:B-1-3--:R-:W-:Y:S05]  /*0b60*/  @!P0 BRA `(.L_x_6) ;  /* 0x0000000000288947 */ /* 0x00afea0003800000 */
[----:B------:R-:W1:Y:S02]  /*0b70*/  LDC R7, c[0x0][0x64c] ;  /* 0x00019300ff077b82 */ /* 0x000e640000000800 */
[----:B-1----:R-:W-:-:S05]  /*0b80*/  IADD3 R7, P0, R22, R7, RZ ;  /* 0x0000000716077210 */ /* 0x002fca0007f1e0ff */
        /* <DEDUP_REMOVED lines=8> */
.L_x_6:
[----:B----4-:R-:W-:Y:S01]  /*0c10*/  SHF.R.U64 R2, R2, R16, R3 ;  /* 0x0000001002027219 */ /* 0x010fe20000001203 */
[----:B--2---:R-:W-:Y:S01]  /*0c20*/  VIADD R3, R17, 0xffffffff ;  /* 0xffffffff11037836 */ /* 0x004fe20000000000 */
[----:B------:R-:W-:Y:S01]  /*0c30*/  LOP3.LUT R10, R23, R10, RZ, 0xc0, !PT ;  /* 0x0000000a170a7212 */ /* 0x000fe200078ec0ff */
[----:B------:R-:W-:Y:S01]  /*0c40*/  IMAD.MOV R11, RZ, RZ, -R11 ;  /* 0x000000ffff0b7224 */ /* 0x000fe200078e0a0b */
[----:B------:R-:W-:Y:S01]  /*0c50*/  R2UR UR6, R24 ;  /* 0x00000000180672ca */ /* 0x000fe200000e0000 */
[----:B------:R-:W-:Y:S01]  /*0c60*/  IMAD.MOV R4, RZ, RZ, -R2 ;  /* 0x000000ffff047224 */ /* 0x000fe200078e0a02 */
[----:B------:R-:W-:Y:S01]  /*0c70*/  LOP3.LUT R3, R12, R3, RZ, 0xc0, !PT ;  /* 0x000000030c037212 */ /* 0x000fe200078ec0ff */
[----:B------:R-:W-:Y:S02]  /*0c80*/  @P2 IMAD R8, R13, R11, R0 ;  /* 0x0000000b0d082224 */ /* 0x000fe400078e0200 */
[----:B------:R-:W-:Y:S02]  /*0c90*/  IMAD R9, R9, R2, R10 ;  /* 0x0000000209097224 */ /* 0x000fe400078e020a */
[----:B0-----:R-:W-:-:S02]  /*0ca0*/  IMAD R0, R4, R21, R22 ;  /* 0x0000001504007224 */ /* 0x001fc400078e0216 */
[----:B------:R-:W-:Y:S02]  /*0cb0*/  IMAD R8, R9, R20, R8 ;  /* 0x0000001409087224 */ /* 0x000fe400078e0208 */
[----:B------:R-:W-:Y:S02]  /*0cc0*/  IMAD R3, R0, R17, R3 ;  /* 0x0000001100037224 */ /* 0x000fe400078e0203 */
[----:B------:R-:W-:-:S03]  /*0cd0*/  IMAD.MOV.U32 R6, RZ, RZ, 0x1 ;  /* 0x00000001ff067424 */ /* 0x000fc600078e00ff */
[----:B------:R-:W-:Y:S02]  /*0ce0*/  SEL R0, R3, R8, !P2 ;  /* 0x0000000803007207 */ /* 0x000fe40005000000 */
[----:B------:R-:W-:Y:S02]  /*0cf0*/  SEL R8, R8, R3, !P2 ;  /* 0x0000000308087207 */ /* 0x000fe40005000000 */
[----:B------:R-:W-:Y:S01]  /*0d00*/  R2UR UR5, R0 ;  /* 0x00000000000572ca */ /* 0x000fe200000e0000 */
[----:B------:R-:W-:Y:S01]  /*0d10*/  IMAD.U32 R0, RZ, RZ, UR6 ;  /* 0x00000006ff007e24 */ /* 0x000fe2000f8e00ff */
[----:B------:R-:W-:-:S04]  /*0d20*/  R2UR UR4, R8 ;  /* 0x00000000080472ca */ /* 0x000fc800000e0000 */
[----:B------:R1:W-:Y:S07]  /*0d30*/  STL [R1+0x94], R0 ;  /* 0x0000940001007387 */ /* 0x0003ee0000100800 */
[----:B------:R-:W-:Y:S02]  /*0d40*/  IMAD.U32 R18, RZ, RZ, UR5 ;  /* 0x00000005ff127e24 */ /* 0x000fe4000f8e00ff */
[----:B------:R-:W-:-:S07]  /*0d50*/  IMAD.U32 R19, RZ, RZ, UR4 ;  /* 0x00000004ff137e24 */ /* 0x000fce000f8e00ff */
.L_x_4:
[----:B------:R-:W-:-:S08]  /*0d60*/  NOP ;  /* 0x0000000000007918 */ /* 0x000fd00000000000 */
[----:B------:R-:W2:Y:S02]  /*0d70*/  USETMAXREG.TRY_ALLOC.CTAPOOL UP0, 0xf0 ;  /* 0x000000f0000079c8 */ /* 0x000ea40008000600 */
[----:B--2---:R-:W-:-:S13]  /*0d80*/  PLOP3.LUT P0, PT, PT, PT, UP0, 0x80, 0x0 ;  /* 0x000000000000781c */ /* 0x004fda0003f0f008 */
[----:B------:R-:W-:Y:S05]  /*0d90*/  @!P0 BRA `(.L_x_4) ;  /* 0xfffffffc00f08947 */ /* 0x000fea000383ffff */
[----:B------:R-:W-:Y:S02]  /*0da0*/  ULDC.64 UR4, c[0x0][0x598] ;  /* 0x0001660000047ab9 */ /* 0x000fe40000000a00 */
[----:B------:R-:W-:-:S04]  /*0db0*/  ISETP.NE.U32.AND P0, PT, RZ, UR4, PT ;  /* 0x00000004ff007c0c */ /* 0x000fc8000bf05070 */
[----:B------:R-:W-:-:S13]  /*0dc0*/  ISETP.NE.AND.EX P0, PT, RZ, UR5, PT, P0 ;  /* 0x00000005ff007c0c */ /* 0x000fda000bf05300 */
[----:B------:R-:W-:Y:S05]  /*0dd0*/  @!P0 BRA `(.L_x_7) ;  /* 0x0000000000248947 */ /* 0x000fea0003800000 */
[----:B------:R-:W2:Y:S01]  /*0de0*/  LDC.64 R2, c[0x0][0x598] ;  /* 0x00016600ff027b82 */ /* 0x000ea20000000a00 */
[----:B------:R-:W-:Y:S02]  /*0df0*/  ULDC.64 UR4, c[0x0][0x208] ;  /* 0x0000820000047ab9 */ /* 0x000fe40000000a00 */
[----:B--2---:R-:W2:Y:S02]  /*0e00*/  LDG.E.64 R2, desc[UR4][R2.64] ;  /* 0x0000000402027981 */ /* 0x004ea4000c1e1b00 */
[----:B--2---:R-:W-:-:S04]  /*0e10*/  ISETP.NE.U32.AND P0, PT, R2, RZ, PT ;  /* 0x000000ff0200720c */ /* 0x004fc80003f05070 */
[----:B------:R-:W-:-:S13]  /*0e20*/  ISETP.NE.AND.EX P0, PT, R3, RZ, PT, P0 ;  /* 0x000000ff0300720c */ /* 0x000fda0003f05300 */
[----:B------:R-:W-:Y:S05]  /*0e30*/  @!P0 BRA `(.L_x_7) ;  /* 0x00000000000c8947 */ /* 0x000fea0003800000 */
[----:B------:R-:W-:Y:S02]  /*0e40*/  ULDC.64 UR4, c[0x0][0x208] ;  /* 0x0000820000047ab9 */ /* 0x000fe40000000a00 */
[----:B------:R2:W5:Y:S01]  /*0e50*/  LD.E R2, desc[UR4][R2.64] ;  /* 0x0000000402027980 */ /* 0x000562000c101900 */
[----:B------:R-:W-:Y:S05]  /*0e60*/  BRA `(.L_x_8) ;  /* 0x0000000000287947 */ /* 0x000fea0003800000 */
.L_x_7:
[----:B------:R-:W-:Y:S02]  /*0e70*/  ULDC.64 UR4, c[0x0][0x588] ;  /* 0x0001620000047ab9 */ /* 0x000fe40000000a00 */
[----:B------:R-:W-:-:S04]  /*0e80*/  ISETP.NE.U32.AND P0, PT, RZ, UR4, PT ;  /* 0x00000004ff007c0c */ /* 0x000fc8000bf05070 */
[----:B------:R-:W-:-:S13]  /*0e90*/  ISETP.NE.AND.EX P0, PT, RZ, UR5, PT, P0 ;  /* 0x00000005ff007c0c */ /* 0x000fda000bf05300 */
[----:B------:R-:W-:Y:S05]  /*0ea0*/  @!P0 BRA `(.L_x_9) ;  /* 0x0000000000108947 */ /* 0x000fea0003800000 */
[----:B------:R-:W2:Y:S01]  /*0eb0*/  LDC.64 R2, c[0x0][0x588] ;  /* 0x00016200ff027b82 */ /* 0x000ea20000000a00 */
[----:B------:R-:W-:Y:S02]  /*0ec0*/  ULDC.64 UR4, c[0x0][0x208] ;  /* 0x0000820000047ab9 */ /* 0x000fe40000000a00 */
[----:B--2---:R3:W5:Y:S01]  /*0ed0*/  LDG.E R2, desc[UR4][R2.64] ;  /* 0x0000000402027981 */ /* 0x004762000c1e1900 */
[----:B------:R-:W-:Y:S05]  /*0ee0*/  BRA `(.L_x_8) ;  /* 0x0000000000087947 */ /* 0x000fea0003800000 */
.L_x_9:
[----:B------:R-:W-:Y:S02]  /*0ef0*/  ULDC UR4, c[0x0][0x580] ;  /* 0x0001600000047ab9 */ /* 0x000fe40000000800 */
[----:B------:R-:W-:-:S07]  /*0f00*/  IMAD.U32 R2, RZ, RZ, UR4 ;  /* 0x00000004ff027e24 */ /* 0x000fce000f8e00ff */
.L_x_8:
[----:B------:R-:W-:Y:S02]  /*0f10*/  ULDC.64 UR4, c[0x0][0x5a0] ;  /* 0x0001680000047ab9 */ /* 0x000fe40000000a00 */
[----:B------:R-:W-:-:S04]  /*0f20*/  ISETP.NE.U32.AND P0, PT, RZ, UR4, PT ;  /* 0x00000004ff007c0c */ /* 0x000fc8000bf05070 */
[----:B------:R-:W-:-:S13]  /*0f30*/  ISETP.NE.AND.EX P0, PT, RZ, UR5, PT, P0 ;  /* 0x00000005ff007c0c */ /* 0x000fda000bf05300 */
[----:B------:R-:W-:Y:S05]  /*0f40*/  @!P0 BRA `(.L_x_10) ;  /* 0x0000000000248947 */ /* 0x000fea0003800000 */
[----:B0-----:R-:W0:Y:S01]  /*0f50*/  LDC.64 R4, c[0x0][0x5a0] ;  /* 0x00016800ff047b82 */ /* 0x001e220000000a00 */
[----:B------:R-:W-:Y:S02]  /*0f60*/  ULDC.64 UR4, c[0x0][0x208] ;  /* 0x0000820000047ab9 */ /* 0x000fe40000000a00 */
[----:B0-----:R-:W4:Y:S02]  /*0f70*/  LDG.E.64 R4, desc[UR4][R4.64] ;  /* 0x0000000404047981 */ /* 0x001f24000c1e1b00 */
[----:B----4-:R-:W-:-:S04]  /*0f80*/  ISETP.NE.U32.AND P0, PT, R4, RZ, PT ;  /* 0x000000ff0400720c */ /* 0x010fc80003f05070 */
[----:B------:R-:W-:-:S13]  /*0f90*/  ISETP.NE.AND.EX P0, PT, R5, RZ, PT, P0 ;  /* 0x000000ff0500720c */ /* 0x000fda0003f05300 */
[----:B------:R-:W-:Y:S05]  /*0fa0*/  @!P0 BRA `(.L_x_10) ;  /* 0x00000000000c8947 */ /* 0x000fea0003800000 */
[----:B------:R-:W-:Y:S02]  /*0fb0*/  ULDC.64 UR4, c[0x0][0x208] ;  /* 0x0000820000047ab9 */ /* 0x000fe40000000a00 */
[----:B------:R0:W5:Y:S01]  /*0fc0*/  LD.E R16, desc[UR4][R4.64] ;  /* 0x0000000404107980 */ /* 0x000162000c101900 */
[----:B------:R-:W-:Y:S05]  /*0fd0*/  BRA `(.L_x_11) ;  /* 0x0000000000287947 */ /* 0x000fea0003800000 */
.L_x_10:
[----:B------:R-:W-:Y:S02]  /*0fe0*/  ULDC.64 UR4, c[0x0][0x590] ;  /* 0x0001640000047ab9 */ /* 0x000fe40000000a00 */
[----:B------:R-:W-:-:S04]  /*0ff0*/  ISETP.NE.U32.AND P0, PT, RZ, UR4, PT ;  /* 0x00000004ff007c0c */ /* 0x000fc8000bf05070 */
[----:B------:R-:W-:-:S13]  /*1000*/  ISETP.NE.AND.EX P0, PT, RZ, UR5, PT, P0 ;  /* 0x00000005ff007c0c */ /* 0x000fda000bf05300 */
[----:B------:R-:W-:Y:S05]  /*1010*/  @!P0 BRA `(.L_x_12) ;  /* 0x0000000000108947 */ /* 0x000fea0003800000 */
[----:B------:R-:W4:Y:S01]  /*1020*/  LDC.64 R16, c[0x0][0x590] ;  /* 0x00016400ff107b82 */ /* 0x000f220000000a00 */
[----:B------:R-:W-:Y:S02]  /*1030*/  ULDC.64 UR4, c[0x0][0x208] ;  /* 0x0000820000047ab9 */ /* 0x000fe40000000a00 */
[----:B----4-:R4:W5:Y:S01]  /*1040*/  LDG.E R16, desc[UR4][R16.64] ;  /* 0x0000000410107981 */ /* 0x010962000c1e1900 */
[----:B------:R-:W-:Y:S05]  /*1050*/  BRA `(.L_x_11) ;  /* 0x0000000000087947 */ /* 0x000fea0003800000 */
.L_x_12:
[----:B------:R-:W-:Y:S02]  /*1060*/  ULDC UR4, c[0x0][0x584] ;  /* 0x0001610000047ab9 */ /* 0x000fe40000000800 */
[----:B------:R-:W-:-:S07]  /*1070*/  IMAD.U32 R16, RZ, RZ, UR4 ;  /* 0x00000004ff107e24 */ /* 0x000fce000f8e00ff */
.L_x_11:
[----:B------:R-:W-:-:S13]  /*1080*/  LOP3.LUT P0, RZ, R6, 0xff, RZ, 0xc0, !PT ;  /* 0x000000ff06ff7812 */ /* 0x000fda000780c0ff */
[----:B------:R-:W-:Y:S05]  /*1090*/  @!P0 EXIT ;  /* 0x000000000000894d */ /* 0x000fea0003800000 */
[----:B------:R-:W-:Y:S02]  /*10a0*/  ULDC UR4, c[0x0][0x28c] ;  /* 0x0000a30000047ab9 */ /* 0x000fe40000000800 */
[----:B------:R-:W-:-:S04]  /*10b0*/  UIADD3 UR4, UR4, 0x1f, URZ ;  /* 0x0000001f04047890 */ /* 0x000fc8000fffe03f */
[----:B------:R-:W-:-:S04]  /*10c0*/  USHF.R.S32.HI UR5, URZ, 0x1f, UR4 ;  /* 0x0000001f3f057899 */ /* 0x000fc80008011404 */
[----:B------:R-:W-:-:S03]  /*10d0*/  ULEA.HI UR5, UR5, UR4, URZ, 0x5 ;  /* 0x0000000405057291 */ /* 0x000fc6000f8f283f */
[----:B------:R-:W-:Y:S01]  /*10e0*/  UMOV UR4, URZ ;  /* 0x0000003f00047c82 */ /* 0x000fe20008000000 */
[----:B------:R-:W-:Y:S01]  /*10f0*/  USHF.R.S32.HI UR6, URZ, 0x5, UR5 ;  /* 0x000000053f067899 */ /* 0x000fe20008011405 */
[----:B--23--:R-:W-:Y:S02]  /*1100*/  IMAD.U32 R3, RZ, RZ, UR4 ;  /* 0x00000004ff037e24 */ /* 0x00cfe4000f8e00ff */
[----:B------:R-:W-:Y:S02]  /*1110*/  UMOV UR5, URZ ;  /* 0x0000003f00057c82 */ /* 0x000fe40008000000 */
[----:B-1----:R-:W-:Y:S02]  /*1120*/  IMAD.U32 R0, RZ, RZ, UR5 ;  /* 0x00000005ff007e24 */ /* 0x002fe4000f8e00ff */
[----:B0-----:R-:W-:-:S05]  /*1130*/  IMAD.U32 R4, RZ, RZ, UR6 ;  /* 0x00000006ff047e24 */ /* 0x001fca000f8e00ff */
[----:B------:R0:W-:Y:S04]  /*1140*/  STL [R1+0xb4], R4 ;  /* 0x0000b40401007387 */ /* 0x0001e80000100800 */
[----:B------:R0:W-:Y:S04]  /*1150*/  STL [R1+0xb0], R0 ;  /* 0x0000b00001007387 */ /* 0x0001e80000100800 */
[----:B------:R0:W-:Y:S02]  /*1160*/  STL [R1+0xa4], R3 ;  /* 0x0000a40301007387 */ /* 0x0001e40000100800 */
.L_x_508:
[----:B0-----:R-:W0:Y:S01]  /*1170*/  S2R R0, SR_TID.X ;  /* 0x0000000000007919 */ /* 0x001e220000002100 */
[----:B-1----:R-:W1:Y:S01]  /*1180*/  S2UR UR7, SR_CgaCtaId ;  /* 0x00000000000779c3 */ /* 0x002e620000008800 */
[----:B------:R-:W-:Y:S02]  /*1190*/  UMOV UR6, 0x400 ;  /* 0x0000040000067882 */ /* 0x000fe40000000000 */
[----:B-1----:R-:W-:-:S06]  /*11a0*/  ULEA UR8, UR7, UR6, 0x18 ;  /* 0x0000000607087291 */ /* 0x002fcc000f8ec03f */
[----:B----45:R-:W-:Y:S01]  /*11b0*/  IMAD.U32 R17, RZ, RZ, UR8 ;  /* 0x00000008ff117e24 */ /* 0x030fe2000f8e00ff */
[----:B0-----:R-:W-:-:S04]  /*11c0*/  LOP3.LUT R0, R0, 0x80, RZ, 0xc0, !PT ;  /* 0x0000008000007812 */ /* 0x001fc800078ec0ff */
[----:B------:R-:W-:-:S06]  /*11d0*/  SHF.R.U32.HI R0, RZ, 0x7, R0 ;  /* 0x00000007ff007819 */ /* 0x000fcc0000011600 */
[----:B------:R-:W0:Y:S02]  /*11e0*/  SHFL.IDX PT, R0, R0, RZ, 0x1f ;  /* 0x00001fff00007589 */ /* 0x000e2400000e0000 */
[----:B0-----:R-:W-:-:S13]  /*11f0*/  R2UR UR4, R0 ;  /* 0x00000000000472ca */ /* 0x001fda00000e0000 */
[----:B------:R-:W-:-:S04]  /*1200*/  ULEA.HI UR5, UR4, UR4, URZ, 0x1 ;  /* 0x0000000404057291 */ /* 0x000fc8000f8f083f */
[----:B------:R-:W-:-:S04]  /*1210*/  ULOP3.LUT UR5, UR5, 0xffffe, URZ, 0xc0, !UPT ;  /* 0x000ffffe05057892 */ /* 0x000fc8000f8ec03f */
[----:B------:R-:W-:-:S03]  /*1220*/  UIADD3 UR5, UR4, -UR5, URZ ;  /* 0x8000000504057290 */ /* 0x000fc6000fffe03f */
[----:B------:R-:W-:Y:S01]  /*1230*/  ULDC UR4, c[0x0][0x28c] ;  /* 0x0000a30000047ab9 */ /* 0x000fe20000000800 */
[----:B------:R-:W-:Y:S01]  /*1240*/  ULEA UR5, UR5, UR8, 0xc ;  /* 0x0000000805057291 */ /* 0x000fe2000f8e603f */
[----:B------:R-:W-:-:S03]  /*1250*/  ISETP.LT.AND P0, PT, RZ, UR4, PT ;  /* 0x00000004ff007c0c */ /* 0x000fc6000bf01270 */
[----:B------:R-:W-:-:S04]  /*1260*/  UIADD3 UR5, UR5, 0x180, URZ ;  /* 0x0000018005057890 */ /* 0x000fc8000fffe03f */
[----:B------:R-:W-:-:S04]  /*1270*/  USHF.R.U32.HI UR5, URZ, 0x4, UR5 ;  /* 0x000000043f057899 */ /* 0x000fc80008011605 */
[----:B------:R-:W-:Y:S02]  /*1280*/  ULOP3.LUT UR36, UR5, 0x3fff, URZ, 0xc0, !UPT ;  /* 0x00003fff05247892 */ /* 0x000fe4000f8ec03f */
[----:B---3--:R-:W-:Y:S10]  /*1290*/  @P0 BRA `(.L_x_13) ;  /* 0x0000000000400947 */ /* 0x008ff40003800000 */
[----:B------:R-:W-:Y:S01]  /*12a0*/  MOV R0, 0x0 ;  /* 0x0000000000007802 */ /* 0x000fe20000000f00 */
[----:B------:R-:W-:Y:S01]  /*12b0*/  ULDC.64 UR4, c[0x4][0x68] ;  /* 0x01001a0000047ab9 */ /* 0x000fe20000000a00 */
[----:B------:R-:W-:Y:S01]  /*12c0*/  ULDC.64 UR6, c[0x4][0x8] ;  /* 0x0100020000067ab9 */ /* 0x000fe20000000a00 */
[----:B------:R-:W-:Y:S01]  /*12d0*/  IMAD.U32 R4, RZ, RZ, UR4 ;  /* 0x00000004ff047e24 */ /* 0x000fe2000f8e00ff */
[----:B------:R0:W1:Y:S01]  /*12e0*/  LDC.64 R14, c[0x4][R0] ;  /* 0x01000000000e7b82 */ /* 0x0000620000000a00 */
[----:B------:R-:W-:Y:S01]  /*12f0*/  IMAD.U32 R5, RZ, RZ, UR5 ;  /* 0x00000005ff057e24 */ /* 0x000fe2000f8e00ff */
[----:B------:R-:W-:Y:S01]  /*1300*/  ULDC.64 UR4, c[0x4][0x70] ;  /* 0x01001c0000047ab9 */ /* 0x000fe20000000a00 */
[----:B------:R-:W-:Y:S02]  /*1310*/  IMAD.U32 R10, RZ, RZ, UR6 ;  /* 0x00000006ff0a7e24 */ /* 0x000fe4000f8e00ff */
[----:B------:R-:W-:Y:S02]  /*1320*/  IMAD.U32 R6, RZ, RZ, UR4 ;  /* 0x00000004ff067e24 */ /* 0x000fe4000f8e00ff */
[----:B------:R-:W-:-:S02]  /*1330*/  IMAD.U32 R7, RZ, RZ, UR5 ;  /* 0x00000005ff077e24 */ /* 0x000fc4000f8e00ff */
[----:B------:R-:W-:Y:S02]  /*1340*/  IMAD.U32 R11, RZ, RZ, UR7 ;  /* 0x00000007ff0b7e24 */ /* 0x000fe4000f8e00ff */
[----:B------:R-:W-:Y:S02]  /*1350*/  IMAD.MOV.U32 R8, RZ, RZ, 0x1e1 ;  /* 0x000001e1ff087424 */ /* 0x000fe400078e00ff */
[----:B------:R-:W-:Y:S02]  /*1360*/  IMAD.MOV.U32 R12, RZ, RZ, 0x1 ;  /* 0x00000001ff0c7424 */ /* 0x000fe400078e00ff */
[----:B0-----:R-:W-:-:S07]  /*1370*/  IMAD.MOV.U32 R13, RZ, RZ, RZ ;  /* 0x000000ffff0d7224 */ /* 0x001fce00078e00ff */
[----:B------:R-:W-:-:S07]  /*1380*/  LEPC R20, `(.L_x_13) ;  /* 0x000000001014794e */ /* 0x000fce0000000000 */
[----:B-1---5:R-:W-:Y:S05]  /*1390*/  CALL.ABS.NOINC R14 ;  /* 0x000000000e007343 */ /* 0x022fea0003c00000 */
.L_x_13:
[----:B------:R-:W2:Y:S02]  /*13a0*/  LDL R20, [R1+0x90] ;  /* 0x0000900001147983 */ /* 0x000ea40000100800 */
[----:B--2---:R-:W-:-:S13]  /*13b0*/  R2UR UR4, R20 ;  /* 0x00000000140472ca */ /* 0x004fda00000e0000 */
[----:B------:R-:W-:-:S06]  /*13c0*/  ULOP3.LUT UR4, UR4, 0x1, URZ, 0xfc, !UPT ;  /* 0x0000000104047892 */ /* 0x000fcc000f8efc3f */
[----:B------:R-:W-:-:S05]  /*13d0*/  IMAD.U32 R0, RZ, RZ, UR4 ;  /* 0x00000004ff007e24 */ /* 0x000fca000f8e00ff */
[----:B------:R-:W-:-:S13]  /*13e0*/  ISETP.NE.AND P0, PT, R0, 0x3, PT ;  /* 0x000000030000780c */ /* 0x000fda0003f05270 */
[----:B------:R-:W-:Y:S05]  /*13f0*/  @!P0 BRA `(.L_x_14) ;  /* 0x0000000000048947 */ /* 0x000fea0003800000 */
[----:B------:R-:W-:Y:S01]  /*1400*/  BPT.TRAP 0x1 ;  /* 0x000000040000795c */ /* 0x000fe20000300000 */
.L_x_14:
[----:B------:R-:W2:Y:S04]  /*1410*/  LDL R3, [R1+0xa4] ;  /* 0x0000a40001037983 */ /* 0x000ea80000100800 */
[----:B------:R-:W3:Y:S01]  /*1420*/  LDL R0, [R1+0xb0] ;  /* 0x0000b00001007983 */ /* 0x000ee20000100800 */
[----:B------:R-:W-:Y:S02]  /*1430*/  R2UR UR4, R17 ;  /* 0x00000000110472ca */ /* 0x000fe400000e0000 */
[----:B--2---:R-:W-:Y:S02]  /*1440*/  R2UR UR6, R3 ;  /* 0x00000000030672ca */ /* 0x004fe400000e0000 */
[----:B---3--:R-:W-:-:S11]  /*1450*/  R2UR UR5, R0 ;  /* 0x00000000000572ca */ /* 0x008fd600000e0000 */
[----:B------:R-:W-:Y:S02]  /*1460*/  IMAD.U32 R3, RZ, RZ, UR6 ;  /* 0x00000006ff037e24 */ /* 0x000fe4000f8e00ff */
[----:B------:R-:W-:-:S03]  /*1470*/  IMAD.U32 R0, RZ, RZ, UR5 ;  /* 0x00000005ff007e24 */ /* 0x000fc6000f8e00ff */
[----:B------:R-:W-:Y:S02]  /*1480*/  LEA R3, R3, UR4, 0x3 ;  /* 0x0000000403037c11 */ /* 0x000fe4000f8e18ff */
[----:B------:R-:W-:-:S04]  /*1490*/  SHF.L.U32 R0, R0, 0x1f, RZ ;  /* 0x0000001f00007819 */ /* 0x000fc800000006ff */
[----:B------:R0:W1:Y:S01]  /*14a0*/  SYNCS.PHASECHK.TRANS64.TRYWAIT P1, [R3+URZ], R0 ;  /* 0x00000000030075a7 */ /* 0x000062000802017f */
[----:B------:R-:W-:Y:S05]  /*14b0*/  @!P0 BRA `(.L_x_15) ;  /* 0x0000000000048947 */ /* 0x000fea0003800000 */
[----:B------:R-:W-:Y:S01]  /*14c0*/  BPT.TRAP 0x1 ;  /* 0x000000040000795c */ /* 0x000fe20000300000 */
.L_x_15:
[----:B-1----:R-:W-:Y:S05]  /*14d0*/  @P1 BRA `(.L_x_16) ;  /* 0x0000000000081947 */ /* 0x002fea0003800000 */
[----:B------:R-:W1:Y:S02]  /*14e0*/  SYNCS.PHASECHK.TRANS64.TRYWAIT P1, [R3+URZ], R0 ;  /* 0x00000000030075a7 */ /* 0x000e64000802017f */
[----:B-1----:R-:W-:Y:S05]  /*14f0*/  @!P1 BRA `(.L_x_17) ;  /* 0x0000017400389947 */ /* 0x002fea0003800000 */
.L_x_16:
[----:B------:R-:W2:Y:S02]  /*1500*/  LDL R4, [R1+0xb4] ;  /* 0x0000b40001047983 */ /* 0x000ea40000100800 */
[----:B--2---:R-:W-:-:S13]  /*1510*/  R2UR UR5, R4 ;  /* 0x00000000040572ca */ /* 0x004fda00000e0000 */
[----:B------:R-:W-:-:S04]  /*1520*/  UISETP.LT.AND UP0, UPT, UR5, 0x1, UPT ;  /* 0x000000010500788c */ /* 0x000fc8000bf01270 */
[----:B------:R-:W-:-:S06]  /*1530*/  USEL UR4, UR5, 0x1, UP0 ;  /* 0x0000000105047887 */ /* 0x000fcc0008000000 */
[----:B------:R-:W-:-:S05]  /*1540*/  IMAD.U32 R8, RZ, RZ, UR4 ;  /* 0x00000004ff087e24 */ /* 0x000fca000f8e00ff */
[----:B------:R-:W-:Y:S01]  /*1550*/  IADD3 R8, -R8, UR5, RZ ;  /* 0x0000000508087c10 */ /* 0x000fe2000fffe1ff */
[----:B------:R-:W-:Y:S05]  /*1560*/  WARPSYNC.ALL ;  /* 0x0000000000007948 */ /* 0x000fea0003800000 */
[----:B------:R-:W-:Y:S01]  /*1570*/  ISETP.GE.AND P1, PT, R8, 0x1, PT ;  /* 0x000000010800780c */ /* 0x000fe20003f26270 */
[----:B------:R-:W2:Y:S01]  /*1580*/  LDL R11, [R1+0xa4] ;  /* 0x0000a400010b7983 */ /* 0x000ea20000100800 */
[----:B------:R-:W-:Y:S01]  /*1590*/  R2UR UR4, R17 ;  /* 0x00000000110472ca */ /* 0x000fe200000e0000 */
[----:B------:R-:W-:Y:S01]  /*15a0*/  ULOP3.LUT UR6, UR36, 0x10000, URZ, 0xfc, !UPT ;  /* 0x0001000024067892 */ /* 0x000fe2000f8efc3f */
[----:B------:R-:W-:Y:S01]  /*15b0*/  WARPGROUP.ARRIVE ;  /* 0x00000000000079c5 */ /* 0x000fe20000000000 */
[----:B------:R-:W-:Y:S01]  /*15c0*/  UMOV UR7, 0x80000020 ;  /* 0x8000002000077882 */ /* 0x000fe20000000000 */
[----:B------:R-:W-:Y:S01]  /*15d0*/  UMOV UR19, 0x80000020 ;  /* 0x8000002000137882 */ /* 0x000fe20000000000 */
[----:B------:R-:W-:Y:S01]  /*15e0*/  UMOV UR23, 0x80000020 ;  /* 0x8000002000177882 */ /* 0x000fe20000000000 */
[----:B------:R-:W-:Y:S01]  /*15f0*/  UMOV UR15, 0x80000020 ;  /* 0x80000020000f7882 */ /* 0x000fe20000000000 */
[----:B------:R-:W-:Y:S01]  /*1600*/  IMAD.U32 R6, RZ, RZ, UR6 ;  /* 0x00000006ff067e24 */ /* 0x000fe2000f8e00ff */
[----:B------:R-:W-:Y:S01]  /*1610*/  UMOV UR27, UR19 ;  /* 0x00000013001b7c82 */ /* 0x000fe20008000000 */
[----:B------:R-:W-:Y:S01]  /*1620*/  UMOV UR31, 0x80000020 ;  /* 0x80000020001f7882 */ /* 0x000fe20000000000 */
[----:B------:R-:W-:Y:S01]  /*1630*/  UMOV UR35, 0x80000020 ;  /* 0x8000002000237882 */ /* 0x000fe20000000000 */
[----:B------:R-:W-:Y:S01]  /*1640*/  UMOV UR39, 0x80000020 ;  /* 0x8000002000277882 */ /* 0x000fe20000000000 */
[----:B------:R-:W-:Y:S01]  /*1650*/  UMOV UR43, 0x80000020 ;  /* 0x80000020002b7882 */ /* 0x000fe20000000000 */
[----:B------:R-:W-:Y:S01]  /*1660*/  UIADD3 UR4, UR4, 0x1c180, URZ ;  /* 0x0001c18004047890 */ /* 0x000fe2000fffe03f */
[----:B------:R-:W-:Y:S01]  /*1670*/  UMOV UR47, 0x80000020 ;  /* 0x80000020002f7882 */ /* 0x000fe20000000000 */
[----:B------:R-:W-:-:S02]  /*1680*/  UMOV UR59, 0x80000020 ;  /* 0x80000020003b7882 */ /* 0x000fc40000000000 */
[----:B------:R-:W-:Y:S01]  /*1690*/  USHF.R.U32.HI UR4, URZ, 0x4, UR4 ;  /* 0x000000043f047899 */ /* 0x000fe20008011604 */
[----:B------:R-:W-:Y:S01]  /*16a0*/  UMOV UR51, 0x80000020 ;  /* 0x8000002000337882 */ /* 0x000fe20000000000 */
[----:B------:R-:W-:Y:S02]  /*16b0*/  UMOV UR53, 0x80000020 ;  /* 0x8000002000357882 */ /* 0x000fe40000000000 */
[----:B------:R-:W-:Y:S01]  /*16c0*/  ULOP3.LUT UR4, UR4, 0x3fff, URZ, 0xc0, !UPT ;  /* 0x00003fff04047892 */ /* 0x000fe2000f8ec03f */
[----:B------:R-:W-:-:S03]  /*16d0*/  UMOV UR55, UR51 ;  /* 0x0000003300377c82 */ /* 0x000fc60008000000 */
[----:B------:R-:W-:-:S06]  /*16e0*/  ULOP3.LUT UR4, UR4, 0x10000, URZ, 0xfc, !UPT ;  /* 0x0001000004047892 */ /* 0x000fcc000f8efc3f */
[----:B------:R-:W-:Y:S01]  /*16f0*/  IMAD.U32 R7, RZ, RZ, UR4 ;  /* 0x00000004ff077e24 */ /* 0x000fe2000f8e00ff */
[----:B--2---:R-:W-:-:S13]  /*1700*/  R2UR UR5, R11 ;  /* 0x000000000b0572ca */ /* 0x004fda00000e0000 */
[----:B------:R-:W-:Y:S02]  /*1710*/  ULEA UR60, UR5, UR6, 0xa ;  /* 0x00000006053c7291 */ /* 0x000fe4000f8e503f */
[----:B------:R-:W-:Y:S02]  /*1720*/  UIMAD UR6, UR5, 0x3c0, UR4 ;  /* 0x000003c0050678a4 */ /* 0x000fe4000f8e0204 */
[----:B------:R-:W-:Y:S01]  /*1730*/  UIADD3 UR50, UR60, 0x2, URZ ;  /* 0x000000023c327890 */ /* 0x000fe2000fffe03f */
[----:B------:R-:W-:Y:S02]  /*1740*/  UMOV UR5, 0x80000020 ;  /* 0x8000002000057882 */ /* 0x000fe40000000000 */
[----:B------:R-:W-:Y:S01]  /*1750*/  UMOV UR4, UR60 ;  /* 0x0000003c00047c82 */ /* 0x000fe20008000000 */
[----:B------:R-:W-:Y:S01]  /*1760*/  UIADD3 UR10, UR6, 0x40, URZ ;  /* 0x00000040060a7890 */ /* 0x000fe2000fffe03f */
[----:B------:R-:W-:Y:S02]  /*1770*/  UMOV UR16, UR4 ;  /* 0x0000000400107c82 */ /* 0x000fe40008000000 */
[----:B------:R-:W-:Y:S01]  /*1780*/  HGMMA.64x16x16.F32.BF16 R20, gdesc[UR4], RZ, !UPT, gsb0 ;  /* 0x00200000041479f0 */ /* 0x000fe2000c0018ff */
[----:B------:R-:W-:Y:S01]  /*1790*/  UMOV UR17, UR5 ;  /* 0x0000000500117c82 */ /* 0x000fe20008000000 */
[----:B------:R-:W-:-:S02]  /*17a0*/  UIADD3 UR11, UR6, 0x80, URZ ;  /* 0x00000080060b7890 */ /* 0x000fc4000fffe03f */
[----:B------:R-:W-:Y:S01]  /*17b0*/  UMOV UR18, UR10 ;  /* 0x0000000a00127c82 */ /* 0x000fe20008000000 */
[----:B------:R-:W-:Y:S01]  /*17c0*/  UMOV UR20, UR4 ;  /* 0x0000000400147c82 */ /* 0x000fe20008000000 */
[----:B------:R-:W-:Y:S01]  /*17d0*/  UMOV UR21, UR5 ;  /* 0x0000000500157c82 */ /* 0x000fe20008000000 */
[----:B------:R-:W-:Y:S02]  /*17e0*/  UIADD3 UR10, UR6, 0xc0, URZ ;  /* 0x000000c0060a7890 */ /* 0x000fe4000fffe03f */
[----:B------:R-:W-:Y:S01]  /*17f0*/  UMOV UR22, UR11 ;  /* 0x0000000b00167c82 */ /* 0x000fe20008000000 */
[----:B------:R-:W-:Y:S01]  /*1800*/  UMOV UR8, UR4 ;  /* 0x0000000400087c82 */ /* 0x000fe20008000000 */
[----:B------:R-:W-:Y:S01]  /*1810*/  UMOV UR9, UR5 ;  /* 0x0000000500097c82 */ /* 0x000fe20008000000 */
[----:B------:R-:W-:Y:S01]  /*1820*/  UMOV UR11, 0x80000020 ;  /* 0x80000020000b7882 */ /* 0x000fe20000000000 */
[----:B------:R-:W-:Y:S01]  /*1830*/  UIADD3 UR14, UR6, 0x100, URZ ;  /* 0x00000100060e7890 */ /* 0x000fe2000fffe03f */
[----:B------:R-:W-:Y:S01]  /*1840*/  UMOV UR12, UR4 ;  /* 0x00000004000c7c82 */ /* 0x000fe20008000000 */
[----:B------:R-:W-:Y:S01]  /*1850*/  UMOV UR13, UR5 ;  /* 0x00000005000d7c82 */ /* 0x000fe20008000000 */
[----:B------:R-:W-:Y:S01]  /*1860*/  UMOV UR26, UR18 ;  /* 0x00000012001a7c82 */ /* 0x000fe20008000000 */
[----:B------:R-:W-:Y:S01]  /*1870*/  UMOV UR24, UR4 ;  /* 0x0000000400187c82 */ /* 0x000fe20008000000 */
[----:B------:R-:W-:Y:S01]  /*1880*/  UMOV UR25, UR5 ;  /* 0x0000000500197c82 */ /* 0x000fe20008000000 */
[----:B------:R-:W-:Y:S01]  /*1890*/  UIADD3 UR30, UR6, 0x200, URZ ;  /* 0x00000200061e7890 */ /* 0x000fe2000fffe03f */
        /* <DEDUP_REMOVED lines=17> */
[----:B------:R-:W-:Y:S01]  /*19b0*/  UMOV UR48, UR4 ;  /* 0x0000000400307c82 */ /* 0x000fe20008000000 */
[----:B------:R-:W-:Y:S01]  /*19c0*/  UMOV UR49, UR5 ;  /* 0x0000000500317c82 */ /* 0x000fe20008000000 */
[----:B------:R-:W-:Y:S01]  /*19d0*/  UIADD3 UR52, UR60, 0x200, URZ ;  /* 0x000002003c347890 */ /* 0x000fe2000fffe03f */
[----:B------:R-:W-:-:S02]  /*19e0*/  WARPGROUP.DEPBAR.LE gsb0, 0x0 ;  /* 0x00008000000079c5 */ /* 0x000fc40000010000 */
[----:B------:R-:W-:Y:S01]  /*19f0*/  WARPGROUP.ARRIVE ;  /* 0x00000000000079c5 */ /* 0x000fe20000000000 */
[----:B------:R-:W-:Y:S02]  /*1a00*/  IMAD.MOV.U32 R13, RZ, RZ, R20 ;  /* 0x000000ffff0d7224 */ /* 0x000fe400078e0014 */
[----:B------:R-:W-:Y:S02]  /*1a10*/  IMAD.MOV.U32 R12, RZ, RZ, R21 ;  /* 0x000000ffff0c7224 */ /* 0x000fe400078e0015 */
[----:B------:R-:W-:Y:S01]  /*1a20*/  IMAD.MOV.U32 R5, RZ, RZ, R24 ;  /* 0x000000ffff057224 */ /* 0x000fe200078e0018 */
[----:B------:R-:W-:Y:S01]  /*1a30*/  HGMMA.64x16x16.F32.BF16 R28, gdesc[UR16], RZ, !UPT, gsb0 ;  /* 0x00200000101c79f0 */ /* 0x000fe2000c0018ff */
[----:B------:R-:W-:Y:S01]  /*1a40*/  UIADD3 UR18, UR6, 0x140, URZ ;  /* 0x0000014006127890 */ /* 0x000fe2000fffe03f */
[----:B------:R-:W-:Y:S01]  /*1a50*/  IMAD.MOV.U32 R4, RZ, RZ, R25 ;  /* 0x000000ffff047224 */ /* 0x000fe200078e0019 */
[----:B------:R-:W-:Y:S01]  /*1a60*/  UMOV UR16, UR4 ;  /* 0x0000000400107c82 */ /* 0x000fe20008000000 */
[----:B------:R-:W-:Y:S01]  /*1a70*/  UMOV UR17, UR5 ;  /* 0x0000000500117c82 */ /* 0x000fe20008000000 */
[----:B------:R-:W-:Y:S01]  /*1a80*/  UMOV UR19, 0x80000020 ;  /* 0x8000002000137882 */ /* 0x000fe20000000000 */
[----:B------:R-:W-:-:S02]  /*1a90*/  IMAD.MOV.U32 R10, RZ, RZ, R22 ;  /* 0x000000ffff0a7224 */ /* 0x000fc400078e0016 */
[----:B------:R-:W-:Y:S02]  /*1aa0*/  IMAD.MOV.U32 R9, RZ, RZ, R23 ;  /* 0x000000ffff097224 */ /* 0x000fe400078e0017 */
[----:B01----:R-:W-:Y:S02]  /*1ab0*/  IMAD.MOV.U32 R3, RZ, RZ, R26 ;  /* 0x000000ffff037224 */ /* 0x003fe400078e001a */
[----:B------:R-:W-:Y:S01]  /*1ac0*/  IMAD.MOV.U32 R0, RZ, RZ, R27 ;  /* 0x000000ffff007224 */ /* 0x000fe200078e001b */
[----:B------:R-:W-:Y:S02]  /*1ad0*/  WARPGROUP.DEPBAR.LE gsb0, 0x0 ;  /* 0x00008000000079c5 */ /* 0x000fe40000010000 */
[----:B------:R-:W-:Y:S01]  /*1ae0*/  WARPGROUP.ARRIVE ;  /* 0x00000000000079c5 */ /* 0x000fe20000000000 */
[----:B------:R-:W-:Y:S02]  /*1af0*/  IMAD.MOV.U32 R21, RZ, RZ, R32 ;  /* 0x000000ffff157224 */ /* 0x000fe400078e0020 */
[----:B------:R-:W-:-:S02]  /*1b00*/  IMAD.MOV.U32 R20, RZ, RZ, R33 ;  /* 0x000000ffff147224 */ /* 0x000fc400078e0021 */
[----:B------:R-:W-:Y:S01]  /*1b10*/  IMAD.MOV.U32 R15, RZ, RZ, R34 ;  /* 0x000000ffff0f7224 */ /* 0x000fe200078e0022 */
[----:B------:R-:W-:Y:S01]  /*1b20*/  HGMMA.64x16x16.F32.BF16 R224, gdesc[UR20], RZ, !UPT, gsb0 ;  /* 0x0020000014e079f0 */ /* 0x000fe2000c0018ff */
[----:B------:R-:W-:Y:S01]  /*1b30*/  UMOV UR20, UR4 ;  /* 0x0000000400147c82 */ /* 0x000fe20008000000 */
[----:B------:R-:W-:Y:S01]  /*1b40*/  UMOV UR21, UR5 ;  /* 0x0000000500157c82 */ /* 0x000fe20008000000 */
[----:B------:R-:W-:Y:S01]  /*1b50*/  UIADD3 UR4, UR6, 0x380, URZ ;  /* 0x0000038006047890 */ /* 0x000fe2000fffe03f */
[----:B------:R-:W-:Y:S01]  /*1b60*/  IMAD.MOV.U32 R14, RZ, RZ, R35 ;  /* 0x000000ffff0e7224 */ /* 0x000fe200078e0023 */
[----:B------:R-:W-:Y:S01]  /*1b70*/  UMOV UR5, UR53 ;  /* 0x0000003500057c82 */ /* 0x000fe20008000000 */
[----:B------:R-:W-:Y:S02]  /*1b80*/  IMAD.MOV.U32 R25, RZ, RZ, R28 ;  /* 0x000000ffff197224 */ /* 0x000fe400078e001c */
[----:B------:R-:W-:Y:S02]  /*1b90*/  IMAD.MOV.U32 R24, RZ, RZ, R29 ;  /* 0x000000ffff187224 */ /* 0x000fe400078e001d */
[----:B------:R-:W-:-:S02]  /*1ba0*/  IMAD.MOV.U32 R23, RZ, RZ, R30 ;  /* 0x000000ffff177224 */ /* 0x000fc400078e001e */
[----:B------:R-:W-:Y:S01]  /*1bb0*/  IMAD.MOV.U32 R22, RZ, RZ, R31 ;  /* 0x000000ffff167224 */ /* 0x000fe200078e001f */
[----:B------:R-:W-:Y:S02]  /*1bc0*/  WARPGROUP.DEPBAR.LE gsb0, 0x0 ;  /* 0x00008000000079c5 */ /* 0x000fe40000010000 */
[----:B------:R-:W-:Y:S01]  /*1bd0*/  WARPGROUP.ARRIVE ;  /* 0x00000000000079c5 */ /* 0x000fe20000000000 */
[----:B------:R0:W-:Y:S04]  /*1be0*/  STL.64 [R1+0x100], R230 ;  /* 0x000100e601007387 */ /* 0x0001e80000100a00 */
[----:B------:R1:W-:Y:S01]  /*1bf0*/  STL.64 [R1+0xf8], R228 ;  /* 0x0000f8e401007387 */ /* 0x0003e20000100a00 */
[----:B------:R-:W-:Y:S01]  /*1c00*/  HGMMA.64x16x16.F32.BF16 R208, gdesc[UR8], RZ, !UPT, gsb0 ;  /* 0x0020000008d079f0 */ /* 0x000fe2000c0018ff */
[----:B------:R-:W-:Y:S01]  /*1c10*/  UMOV UR8, UR50 ;  /* 0x0000003200087c82 */ /* 0x000fe20008000000 */
[----:B------:R-:W-:Y:S01]  /*1c20*/  UMOV UR50, UR4 ;  /* 0x0000000400327c82 */ /* 0x000fe20008000000 */
[----:B------:R2:W-:Y:S01]  /*1c30*/  STL.64 [R1+0xf0], R226 ;  /* 0x0000f0e201007387 */ /* 0x0005e20000100a00 */
[----:B------:R-:W-:Y:S01]  /*1c40*/  UMOV UR54, UR50 ;  /* 0x0000003200367c82 */ /* 0x000fe20008000000 */
[----:B------:R-:W-:Y:S01]  /*1c50*/  UMOV UR9, 0x80000020 ;  /* 0x8000002000097882 */ /* 0x000fe20000000000 */
[----:B------:R-:W-:Y:S01]  /*1c60*/  UMOV UR4, UR52 ;  /* 0x0000003400047c82 */ /* 0x000fe20008000000 */
[----:B------:R3:W-:Y:S01]  /*1c70*/  STL.64 [R1+0xe8], R224 ;  /* 0x0000e8e001007387 */ /* 0x0007e20000100a00 */
[----:B0-----:R-:W-:-:S02]  /*1c80*/  IMAD.MOV.U32 R230, RZ, RZ, R15 ;  /* 0x000000ffffe67224 */ /* 0x001fc400078e000f */
[----:B------:R-:W-:Y:S02]  /*1c90*/  IMAD.MOV.U32 R231, RZ, RZ, R14 ;  /* 0x000000ffffe77224 */ /* 0x000fe400078e000e */
[----:B-1----:R-:W-:Y:S02]  /*1ca0*/  IMAD.MOV.U32 R228, RZ, RZ, R21 ;  /* 0x000000ffffe47224 */ /* 0x002fe400078e0015 */
[----:B------:R-:W-:Y:S01]  /*1cb0*/  IMAD.MOV.U32 R229, RZ, RZ, R20 ;  /* 0x000000ffffe57224 */ /* 0x000fe200078e0014 */
[----:B------:R0:W-:Y:S01]  /*1cc0*/  STL.64 [R1+0x120], R230 ;  /* 0x000120e601007387 */ /* 0x0001e20000100a00 */
[----:B--2---:R-:W-:Y:S02]  /*1cd0*/  IMAD.MOV.U32 R226, RZ, RZ, R23 ;  /* 0x000000ffffe27224 */ /* 0x004fe400078e0017 */
[----:B------:R-:W-:Y:S01]  /*1ce0*/  IMAD.MOV.U32 R227, RZ, RZ, R22 ;  /* 0x000000ffffe37224 */ /* 0x000fe200078e0016 */
[----:B------:R1:W-:Y:S01]  /*1cf0*/  STL.64 [R1+0x118], R228 ;  /* 0x000118e401007387 */ /* 0x0003e20000100a00 */
[----:B---3--:R-:W-:-:S02]  /*1d00*/  IMAD.MOV.U32 R224, RZ, RZ, R25 ;  /* 0x000000ffffe07224 */ /* 0x008fc400078e0019 */
[----:B------:R-:W-:Y:S01]  /*1d10*/  IMAD.MOV.U32 R225, RZ, RZ, R24 ;  /* 0x000000ffffe17224 */ /* 0x000fe200078e0018 */
[----:B------:R2:W-:Y:S01]  /*1d20*/  STL.64 [R1+0x110], R226 ;  /* 0x000110e201007387 */ /* 0x0005e20000100a00 */
[----:B0-----:R-:W-:-:S03]  /*1d30*/  IMAD.MOV.U32 R230, RZ, RZ, R3 ;  /* 0x000000ffffe67224 */ /* 0x001fc600078e0003 */
[----:B------:R0:W-:Y:S01]  /*1d40*/  STL.64 [R1+0x108], R224 ;  /* 0x000108e001007387 */ /* 0x0001e20000100a00 */
[----:B------:R-:W-:Y:S02]  /*1d50*/  IMAD.MOV.U32 R231, RZ, RZ, R0 ;  /* 0x000000ffffe77224 */ /* 0x000fe400078e0000 */
[----:B-1----:R-:W-:Y:S01]  /*1d60*/  IMAD.MOV.U32 R228, RZ, RZ, R5 ;  /* 0x000000ffffe47224 */ /* 0x002fe200078e0005 */
[----:B------:R-:W-:Y:S01]  /*1d70*/  MOV R5, UR52 ;  /* 0x0000003400057c02 */ /* 0x000fe20008000f00 */
[----:B------:R-:W-:Y:S01]  /*1d80*/  IMAD.MOV.U32 R229, RZ, RZ, R4 ;  /* 0x000000ffffe57224 */ /* 0x000fe200078e0004 */
[----:B------:R-:W-:Y:S01]  /*1d90*/  MOV R4, UR53 ;  /* 0x0000003500047c02 */ /* 0x000fe20008000f00 */
[----:B--2---:R-:W-:Y:S01]  /*1da0*/  IMAD.MOV.U32 R226, RZ, RZ, R10 ;  /* 0x000000ffffe27224 */ /* 0x004fe200078e000a */
[----:B------:R-:W-:Y:S01]  /*1db0*/  MOV R10, UR6 ;  /* 0x00000006000a7c02 */ /* 0x000fe20008000f00 */
[----:B------:R-:W-:Y:S01]  /*1dc0*/  IMAD.MOV.U32 R227, RZ, RZ, R9 ;  /* 0x000000ffffe37224 */ /* 0x000fe200078e0009 */
[----:B------:R-:W-:Y:S01]  /*1dd0*/  MOV R9, UR7 ;  /* 0x0000000700097c02 */ /* 0x000fe20008000f00 */
[----:B------:R-:W-:Y:S01]  /*1de0*/  UMOV UR7, UR53 ;  /* 0x0000003500077c82 */ /* 0x000fe20008000000 */
[----:B------:R-:W-:Y:S01]  /*1df0*/  STL.64 [R1+0x140], R230 ;  /* 0x000140e601007387 */ /* 0x000fe20000100a00 */
[----:B0-----:R-:W-:-:S02]  /*1e00*/  IMAD.MOV.U32 R224, RZ, RZ, R13 ;  /* 0x000000ffffe07224 */ /* 0x001fc400078e000d */
[----:B------:R-:W-:Y:S01]  /*1e10*/  IMAD.MOV.U32 R225, RZ, RZ, R12 ;  /* 0x000000ffffe17224 */ /* 0x000fe200078e000c */
[----:B------:R0:W-:Y:S04]  /*1e20*/  STL.64 [R1+0x138], R228 ;  /* 0x000138e401007387 */ /* 0x0001e80000100a00 */
[----:B------:R-:W-:Y:S01]  /*1e30*/  STL.64 [R1+0x130], R226 ;  /* 0x000130e201007387 */ /* 0x000fe20000100a00 */
[----:B------:R-:W-:Y:S02]  /*1e40*/  WARPGROUP.DEPBAR.LE gsb0, 0x0 ;  /* 0x00008000000079c5 */ /* 0x000fe40000010000 */
[----:B------:R-:W-:Y:S01]  /*1e50*/  WARPGROUP.ARRIVE ;  /* 0x00000000000079c5 */ /* 0x000fe20000000000 */
[----:B------:R1:W-:Y:S05]  /*1e60*/  STL.64 [R1+0x128], R224 ;  /* 0x000128e001007387 */ /* 0x0003ea0000100a00 */
[----:B------:R-:W-:Y:S01]  /*1e70*/  HGMMA.64x16x16.F32.BF16 R192, gdesc[UR12], RZ, !UPT, gsb0 ;  /* 0x002000000cc079f0 */ /* 0x000fe2000c0018ff */
[----:B------:R-:W-:Y:S01]  /*1e80*/  UMOV UR12, UR22 ;  /* 0x00000016000c7c82 */ /* 0x000fe20008000000 */
[----:B------:R-:W-:Y:S01]  /*1e90*/  UIADD3 UR22, UR6, 0x180, URZ ;  /* 0x0000018006167890 */ /* 0x000fe2000fffe03f */
[----:B------:R-:W-:Y:S01]  /*1ea0*/  UMOV UR13, UR23 ;  /* 0x00000017000d7c82 */ /* 0x000fe20008000000 */
[----:B------:R-:W-:Y:S01]  /*1eb0*/  UMOV UR23, 0x80000020 ;  /* 0x8000002000177882 */ /* 0x000fe20000000000 */
[----:B------:R-:W-:-:S02]  /*1ec0*/  WARPGROUP.DEPBAR.LE gsb0, 0x0 ;  /* 0x00008000000079c5 */ /* 0x000fc40000010000 */
[----:B------:R-:W-:-:S06]  /*1ed0*/  WARPGROUP.ARRIVE ;  /* 0x00000000000079c5 */ /* 0x000fcc0000000000 */
[----:B------:R-:W-:Y:S01]  /*1ee0*/  HGMMA.64x16x16.F32.BF16 R176, gdesc[UR16], RZ, !UPT, gsb0 ;  /* 0x0020000010b079f0 */ /* 0x000fe2000c0018ff */
[----:B------:R-:W-:Y:S01]  /*1ef0*/  UMOV UR16, UR26 ;  /* 0x0000001a00107c82 */ /* 0x000fe20008000000 */
[----:B------:R-:W-:Y:S01]  /*1f00*/  UIADD3 UR26, UR6, 0x1c0, URZ ;  /* 0x000001c0061a7890 */ /* 0x000fe2000fffe03f */
[----:B------:R-:W-:Y:S01]  /*1f10*/  UMOV UR17, UR27 ;  /* 0x0000001b00117c82 */ /* 0x000fe20008000000 */
[----:B------:R-:W-:Y:S01]  /*1f20*/  UMOV UR27, 0x80000020 ;  /* 0x80000020001b7882 */ /* 0x000fe20000000000 */
[----:B------:R-:W-:Y:S01]  /*1f30*/  UMOV UR6, UR52 ;  /* 0x0000003400067c82 */ /* 0x000fe20008000000 */
[----:B------:R-:W-:Y:S02]  /*1f40*/  WARPGROUP.DEPBAR.LE gsb0, 0x0 ;  /* 0x00008000000079c5 */ /* 0x000fe40000010000 */
[----:B------:R-:W-:-:S06]  /*1f50*/  WARPGROUP.ARRIVE ;  /* 0x00000000000079c5 */ /* 0x000fcc0000000000 */
[----:B------:R-:W-:Y:S01]  /*1f60*/  HGMMA.64x16x16.F32.BF16 R160, gdesc[UR20], RZ, !UPT, gsb0 ;  /* 0x0020000014a079f0 */ /* 0x000fe2000c0018ff */
[----:B------:R-:W-:Y:S01]  /*1f70*/  UMOV UR20, UR52 ;  /* 0x0000003400147c82 */ /* 0x000fe20008000000 */
        /* <DEDUP_REMOVED lines=41> */
[----:B------:R-:W-:Y:S01]  /*2210*/  UMOV UR50, UR16 ;  /* 0x0000001000327c82 */ /* 0x000fe20008000000 */
[----:B------:R-:W-:Y:S01]  /*2220*/  UMOV UR51, UR17 ;  /* 0x0000001100337c82 */ /* 0x000fe20008000000 */
[----:B------:R-:W-:Y:S01]  /*2230*/  UMOV UR16, UR8 ;  /* 0x0000000800107c82 */ /* 0x000fe20008000000 */
[----:B------:R-:W-:Y:S01]  /*2240*/  UMOV UR17, UR9 ;  /* 0x0000000900117c82 */ /* 0x000fe20008000000 */
[----:B------:R-:W-:Y:S02]  /*2250*/  WARPGROUP.DEPBAR.LE gsb0, 0x0 ;  /* 0x00008000000079c5 */ /* 0x000fe40000010000 */
[----:B------:R-:W-:-:S06]  /*2260*/  WARPGROUP.ARRIVE ;  /* 0x00000000000079c5 */ /* 0x000fcc0000000000 */
[----:B------:R-:W-:Y:S01]  /*2270*/  HGMMA.64x16x16.F32.BF16 R24, gdesc[UR52], RZ, !UPT, gsb0 ;  /* 0x00200000341879f0 */ /* 0x000fe2000c0018ff */
[----:B------:R-:W-:Y:S01]  /*2280*/  UMOV UR54, UR10 ;  /* 0x0000000a00367c82 */ /* 0x000fe20008000000 */
[----:B------:R-:W-:Y:S01]  /*2290*/  UMOV UR55, UR11 ;  /* 0x0000000b00377c82 */ /* 0x000fe20008000000 */
[----:B------:R-:W-:Y:S01]  /*22a0*/  UMOV UR11, 0x80000020 ;  /* 0x80000020000b7882 */ /* 0x000fe20000000000 */
        /* <DEDUP_REMOVED lines=18> */
[----:B------:R-:W-:Y:S01]  /*23d0*/  UMOV UR12, UR8 ;  /* 0x00000008000c7c82 */ /* 0x000fe20008000000 */
[----:B------:R-:W-:Y:S01]  /*23e0*/  UMOV UR13, UR9 ;  /* 0x00000009000d7c82 */ /* 0x000fe20008000000 */
[----:B------:R-:W-:Y:S01]  /*23f0*/  UMOV UR19, 0x80000020 ;  /* 0x8000002000137882 */ /* 0x000fe20000000000 */
        /* <DEDUP_REMOVED lines=15> */
[----:B------:R-:W-:-:S02]  /*24f0*/  WARPGROUP.DEPBAR.LE gsb0, 0x0 ;  /* 0x00008000000079c5 */ /* 0x000fc40000010000 */
[----:B------:R-:W-:-:S06]  /*2500*/  WARPGROUP.ARRIVE ;  /* 0x00000000000079c5 */ /* 0x000fcc0000000000 */
[----:B------:R-:W-:Y:S01]  /*2510*/  HGMMA.64x16x16.F32.BF16 R104, gdesc[UR32], RZ, !UPT, gsb0 ;  /* 0x00200000206879f0 */ /* 0x000fe2000c0018ff */
        /* <DEDUP_REMOVED lines=13> */
[----:B------:R-:W-:Y:S01]  /*25f0*/  MOV R0, UR24 ;  /* 0x0000001800007c02 */ /* 0x000fe20008000f00 */
[----:B------:R-:W-:Y:S01]  /*2600*/  UMOV UR24, UR6 ;  /* 0x0000000600187c82 */ /* 0x000fe20008000000 */
[----:B------:R-:W-:Y:S01]  /*2610*/  MOV R3, UR25 ;  /* 0x0000001900037c02 */ /* 0x000fe20008000f00 */
        /* <DEDUP_REMOVED lines=9> */
[----:B------:R-:W-:Y:S01]  /*26b0*/  UMOV UR35, 0x80000020 ;  /* 0x8000002000237882 */ /* 0x000fe20000000000 */
[----:B------:R-:W-:Y:S01]  /*26c0*/  UMOV UR36, UR8 ;  /* 0x0000000800247c82 */ /* 0x000fe20008000000 */
[----:B------:R-:W-:Y:S01]  /*26d0*/  UMOV UR37, UR9 ;  /* 0x0000000900257c82 */ /* 0x000fe20008000000 */
[----:B------:R-:W-:Y:S02]  /*26e0*/  WARPGROUP.DEPBAR.LE gsb0, 0x0 ;  /* 0x00008000000079c5 */ /* 0x000fe40000010000 */
        /* <DEDUP_REMOVED lines=9> */
[----:B------:R-:W-:Y:S01]  /*2780*/  R2UR UR7, R9 ;  /* 0x00000000090772ca */ /* 0x000fe200000e0000 */
[----:B------:R-:W-:Y:S01]  /*2790*/  UMOV UR47, 0x80000020 ;  /* 0x80000020002f7882 */ /* 0x000fe20000000000 */
[----:B------:R-:W-:Y:S01]  /*27a0*/  R2UR UR6, R10 ;  /* 0x000000000a0672ca */ /* 0x000fe200000e0000 */
[----:B------:R-:W-:Y:S01]  /*27b0*/  UMOV UR4, UR8 ;  /* 0x0000000800047c82 */ /* 0x000fe20008000000 */
[----:B------:R-:W-:-:S11]  /*27c0*/  UMOV UR5, UR9 ;  /* 0x0000000900057c82 */ /* 0x000fd60008000000 */
[----:B------:R-:W-:Y:S02]  /*27d0*/  UIADD3 UR15, UR6, 0x2, URZ ;  /* 0x00000002060f7890 */ /* 0x000fe4000fffe03f */
[----:B------:R-:W-:Y:S02]  /*27e0*/  UIADD3 UR14, UR6, 0x42, URZ ;  /* 0x00000042060e7890 */ /* 0x000fe4000fffe03f */
[----:B------:R-:W-:-:S03]  /*27f0*/  UIADD3 UR58, UR6, 0x82, URZ ;  /* 0x00000082063a7890 */ /* 0x000fc6000fffe03f */
[----:B------:R-:W-:Y:S01]  /*2800*/  UMOV UR10, UR15 ;  /* 0x0000000f000a7c82 */ /* 0x000fe20008000000 */
[----:B------:R-:W-:Y:S02]  /*2810*/  WARPGROUP.DEPBAR.LE gsb0, 0x0 ;  /* 0x00008000000079c5 */ /* 0x000fe40000010000 */
[----:B------:R-:W-:-:S06]  /*2820*/  WARPGROUP.ARRIVE ;  /* 0x00000000000079c5 */ /* 0x000fcc0000000000 */
[----:B------:R-:W-:Y:S01]  /*2830*/  HGMMA.64x16x16.F32.BF16 R200, gdesc[UR52], RZ, !UPT, gsb0 ;  /* 0x0020000034c879f0 */ /* 0x000fe2000c0018ff */
[----:B------:R-:W-:Y:S01]  /*2840*/  R2UR UR53, R4 ;  /* 0x00000000043572ca */ /* 0x000fe200000e0000 */
[----:B------:R-:W-:Y:S01]  /*2850*/  UMOV UR54, UR6 ;  /* 0x0000000600367c82 */ /* 0x000fe20008000000 */
[----:B------:R-:W-:Y:S01]  /*2860*/  R2UR UR52, R5 ;  /* 0x00000000053472ca */ /* 0x000fe200000e0000 */
[----:B------:R-:W-:Y:S01]  /*2870*/  UMOV UR55, UR7 ;  /* 0x0000000700377c82 */ /* 0x000fe20008000000 */
[----:B------:R-:W-:Y:S02]  /*2880*/  WARPGROUP.DEPBAR.LE gsb0, 0x0 ;  /* 0x00008000000079c5 */ /* 0x000fe40000010000 */
[----:B------:R-:W-:-:S06]  /*2890*/  WARPGROUP.ARRIVE ;  /* 0x00000000000079c5 */ /* 0x000fcc0000000000 */
[----:B------:R-:W-:Y:S01]  /*28a0*/  HGMMA.64x16x16.F32.BF16 R216, gdesc[UR24], RZ, !UPT, gsb0 ;  /* 0x0020000018d879f0 */ /* 0x000fe2000c0018ff */
[----:B------:R-:W-:Y:S01]  /*28b0*/  UIADD3 UR7, UR6, 0xc2, URZ ;  /* 0x000000c206077890 */ /* 0x000fe2000fffe03f */
[----:B------:R-:W-:Y:S01]  /*28c0*/  R2UR UR25, R3 ;  /* 0x00000000031972ca */ /* 0x000fe200000e0000 */
[----:B------:R-:W-:Y:S01]  /*28d0*/  UIADD3 UR18, UR6, 0x102, URZ ;  /* 0x0000010206127890 */ /* 0x000fe2000fffe03f */
[----:B------:R-:W-:Y:S01]  /*28e0*/  R2UR UR24, R0 ;  /* 0x00000000001872ca */ /* 0x000fe200000e0000 */
[----:B------:R-:W-:Y:S02]  /*28f0*/  WARPGROUP.DEPBAR.LE gsb0, 0x0 ;  /* 0x00008000000079c5 */ /* 0x000fe40000010000 */
[----:B0-----:R-:W-:-:S06]  /*2900*/  WARPGROUP.ARRIVE ;  /* 0x00000000000079c5 */ /* 0x001fcc0000000000 */
[----:B------:R-:W-:Y:S01]  /*2910*/  HGMMA.64x16x16.F32.BF16 R228, gdesc[UR48], RZ, !UPT, gsb0 ;  /* 0x0020000030e479f0 */ /* 0x000fe2000c0018ff */
[----:B------:R-:W-:Y:S01]  /*2920*/  UMOV UR48, UR8 ;  /* 0x0000000800307c82 */ /* 0x000fe20008000000 */
[----:B------:R-:W-:Y:S01]  /*2930*/  UMOV UR49, UR9 ;  /* 0x0000000900317c82 */ /* 0x000fe20008000000 */
[----:B------:R-:W-:Y:S02]  /*2940*/  WARPGROUP.DEPBAR.LE gsb0, 0x0 ;  /* 0x00008000000079c5 */ /* 0x000fe40000010000 */
[----:B------:R-:W-:Y:S02]  /*2950*/  IMAD.MOV.U32 R13, RZ, RZ, R228 ;  /* 0x000000ffff0d7224 */ /* 0x000fe400078e00e4 */
[----:B------:R-:W-:Y:S02]  /*2960*/  IMAD.MOV.U32 R12, RZ, RZ, R229 ;  /* 0x000000ffff0c7224 */ /* 0x000fe400078e00e5 */
[----:B------:R-:W-:Y:S02]  /*2970*/  IMAD.MOV.U32 R10, RZ, RZ, R230 ;  /* 0x000000ffff0a7224 */ /* 0x000fe400078e00e6 */
[----:B------:R-:W-:-:S02]  /*2980*/  IMAD.MOV.U32 R9, RZ, RZ, R231 ;  /* 0x000000ffff097224 */ /* 0x000fc400078e00e7 */
[----:B-1----:R-:W-:Y:S01]  /*2990*/  WARPGROUP.ARRIVE ;  /* 0x00000000000079c5 */ /* 0x002fe20000000000 */
[----:B------:R-:W-:Y:S02]  /*29a0*/  IMAD.MOV.U32 R5, RZ, RZ, R232 ;  /* 0x000000ffff057224 */ /* 0x000fe400078e00e8 */
[----:B------:R-:W-:Y:S01]  /*29b0*/  IMAD.MOV.U32 R4, RZ, RZ, R233 ;  /* 0x000000ffff047224 */ /* 0x000fe200078e00e9 */
[----:B------:R-:W-:Y:S01]  /*29c0*/  UMOV UR50, UR14 ;  /* 0x0000000e00327c82 */ /* 0x000fe20008000000 */
[----:B------:R-:W-:Y:S01]  /*29d0*/  UMOV UR51, 0x80000020 ;  /* 0x8000002000337882 */ /* 0x000fe20000000000 */
[----:B------:R-:W-:Y:S01]  /*29e0*/  HGMMA.64x16x16.F32.BF16 R224, gdesc[UR52], RZ, !UPT, gsb0 ;  /* 0x0020000034e079f0 */ /* 0x000fe2000c0018ff */
[----:B------:R-:W-:Y:S01]  /*29f0*/  UIADD3 UR22, UR6, 0x142, URZ ;  /* 0x0000014206167890 */ /* 0x000fe2000fffe03f */
[----:B------:R-:W-:Y:S01]  /*2a00*/  IMAD.MOV.U32 R3, RZ, RZ, R234 ;  /* 0x000000ffff037224 */ /* 0x000fe200078e00ea */
[----:B------:R-:W-:Y:S01]  /*2a10*/  UIADD3 UR26, UR6, 0x182, URZ ;  /* 0x00000182061a7890 */ /* 0x000fe2000fffe03f */
[----:B------:R-:W-:Y:S01]  /*2a20*/  IMAD.MOV.U32 R0, RZ, RZ, R235 ;  /* 0x000000ffff007224 */ /* 0x000fe200078e00eb */
[----:B------:R-:W-:-:S02]  /*2a30*/  WARPGROUP.DEPBAR.LE gsb0, 0x0 ;  /* 0x00008000000079c5 */ /* 0x000fc40000010000 */
[----:B------:R-:W-:Y:S02]  /*2a40*/  IMAD.MOV.U32 R15, RZ, RZ, R230 ;  /* 0x000000ffff0f7224 */ /* 0x000fe400078e00e6 */
[----:B------:R-:W-:Y:S02]  /*2a50*/  IMAD.MOV.U32 R14, RZ, RZ, R231 ;  /* 0x000000ffff0e7224 */ /* 0x000fe400078e00e7 */
[----:B------:R-:W-:Y:S01]  /*2a60*/  IMAD.MOV.U32 R21, RZ, RZ, R228 ;  /* 0x000000ffff157224 */ /* 0x000fe200078e00e4 */
[----:B------:R-:W2:Y:S01]  /*2a70*/  LDL.LU.64 R230, [R1+0x140] ;  /* 0x0001400001e67983 */ /* 0x000ea20000300a00 */
[----:B------:R-:W-:Y:S02]  /*2a80*/  IMAD.MOV.U32 R20, RZ, RZ, R229 ;  /* 0x000000ffff147224 */ /* 0x000fe400078e00e5 */
[----:B------:R-:W-:Y:S01]  /*2a90*/  IMAD.MOV.U32 R23, RZ, RZ, R226 ;  /* 0x000000ffff177224 */ /* 0x000fe200078e00e2 */
[----:B------:R-:W2:Y:S01]  /*2aa0*/  LDL.LU.64 R228, [R1+0x138] ;  /* 0x0001380001e47983 */ /* 0x000ea20000300a00 */
[----:B------:R-:W-:-:S02]  /*2ab0*/  IMAD.MOV.U32 R22, RZ, RZ, R227 ;  /* 0x000000ffff167224 */ /* 0x000fc400078e00e3 */
[----:B------:R-:W-:Y:S01]  /*2ac0*/  IMAD.MOV.U32 R233, RZ, RZ, R224 ;  /* 0x000000ffffe97224 */ /* 0x000fe200078e00e0 */
[----:B------:R-:W2:Y:S01]  /*2ad0*/  LDL.LU.64 R226, [R1+0x130] ;  /* 0x0001300001e27983 */ /* 0x000ea20000300a00 */
[----:B------:R-:W-:-:S03]  /*2ae0*/  IMAD.MOV.U32 R232, RZ, RZ, R225 ;  /* 0x000000ffffe87224 */ /* 0x000fc600078e00e1 */
[----:B------:R-:W2:Y:S02]  /*2af0*/  LDL.LU.64 R224, [R1+0x128] ;  /* 0x0001280001e07983 */ /* 0x000ea40000300a00 */
[----:B--2---:R-:W-:-:S06]  /*2b00*/  WARPGROUP.ARRIVE ;  /* 0x00000000000079c5 */ /* 0x004fcc0000000000 */
[----:B------:R-:W-:Y:S03]  /*2b10*/  HGMMA.64x16x16.F32.BF16 R224, gdesc[UR8], R224, gsb0 ;  /* 0x0020000008e079f0 */ /* 0x000fe600080018e0 */
[----:B------:R-:W-:Y:S02]  /*2b20*/  WARPGROUP.DEPBAR.LE gsb0, 0x0 ;  /* 0x00008000000079c5 */ /* 0x000fe40000010000 */
[----:B------:R-:W-:Y:S04]  /*2b30*/  STL.64 [R1+0x60], R224 ;  /* 0x000060e001007387 */ /* 0x000fe80000100a00 */
[----:B------:R-:W-:Y:S04]  /*2b40*/  STL.64 [R1+0x68], R226 ;  /* 0x000068e201007387 */ /* 0x000fe80000100a00 */
[----:B------:R-:W-:Y:S04]  /*2b50*/  STL.64 [R1+0x70], R228 ;  /* 0x000070e401007387 */ /* 0x000fe80000100a00 */
[----:B------:R0:W-:Y:S04]  /*2b60*/  STL.64 [R1+0x78], R230 ;  /* 0x000078e601007387 */ /* 0x0001e80000100a00 */
[----:B0-----:R-:W2:Y:S04]  /*2b70*/  LDL.LU.64 R230, [R1+0x120] ;  /* 0x0001200001e67983 */ /* 0x001ea80000300a00 */
[----:B------:R-:W2:Y:S04]  /*2b80*/  LDL.LU.64 R228, [R1+0x118] ;  /* 0x0001180001e47983 */ /* 0x000ea80000300a00 */
[----:B------:R-:W2:Y:S04]  /*2b90*/  LDL.LU.64 R226, [R1+0x110] ;  /* 0x0001100001e27983 */ /* 0x000ea80000300a00 */
        /* <DEDUP_REMOVED lines=11> */
[----:B------:R-:W2:Y:S01]  /*2c50*/  LDL.LU.64 R224, [R1+0xe8] ;  /* 0x0000e80001e07983 */ /* 0x000ea20000300a00 */
[----:B------:R-:W-:Y:S01]  /*2c60*/  UMOV UR14, UR50 ;  /* 0x00000032000e7c82 */ /* 0x000fe20008000000 */
[----:B------:R-:W-:Y:S01]  /*2c70*/  UMOV UR15, UR51 ;  /* 0x00000033000f7c82 */ /* 0x000fe20008000000 */
[----:B------:R-:W-:Y:S01]  /*2c80*/  UMOV UR27, 0x80000020 ;  /* 0x80000020001b7882 */ /* 0x000fe20000000000 */
[----:B------:R-:W-:Y:S01]  /*2c90*/  UIADD3 UR30, UR6, 0x1c2, URZ ;  /* 0x000001c2061e7890 */ /* 0x000fe2000fffe03f */
[----:B--2---:R-:W-:-:S06]  /*2ca0*/  WARPGROUP.ARRIVE ;  /* 0x00000000000079c5 */ /* 0x004fcc0000000000 */
[----:B------:R-:W-:Y:S01]  /*2cb0*/  HGMMA.64x16x16.F32.BF16 R224, gdesc[UR56], R224, gsb0 ;  /* 0x0020000038e079f0 */ /* 0x000fe200080018e0 */
[----:B------:R-:W-:Y:S01]  /*2cc0*/  UMOV UR56, UR14 ;  /* 0x0000000e00387c82 */ /* 0x000fe20008000000 */
[----:B------:R-:W-:Y:S01]  /*2cd0*/  UMOV UR57, UR15 ;  /* 0x0000000f00397c82 */ /* 0x000fe20008000000 */
[----:B------:R-:W-:Y:S01]  /*2ce0*/  UMOV UR14, UR7 ;  /* 0x00000007000e7c82 */ /* 0x000fe20008000000 */
[----:B------:R-:W-:Y:S01]  /*2cf0*/  UMOV UR15, 0x80000020 ;  /* 0x80000020000f7882 */ /* 0x000fe20000000000 */
[----:B------:R-:W-:Y:S02]  /*2d00*/  WARPGROUP.DEPBAR.LE gsb0, 0x0 ;  /* 0x00008000000079c5 */ /* 0x000fe40000010000 */
[----:B------:R-:W-:-:S06]  /*2d10*/  WARPGROUP.ARRIVE ;  /* 0x00000000000079c5 */ /* 0x000fcc0000000000 */
[----:B------:R-:W-:Y:S03]  /*2d20*/  HGMMA.64x16x16.F32.BF16 R208, gdesc[UR12], R208, gsb0 ;  /* 0x002000000cd079f0 */ /* 0x000fe600080018d0 */
        /* <DEDUP_REMOVED lines=11> */
[----:B------:R-:W-:Y:S01]  /*2de0*/  HGMMA.64x16x16.F32.BF16 R144, gdesc[UR28], R144, gsb0 ;  /* 0x002000001c9079f0 */ /* 0x000fe20008001890 */
[----:B------:R-:W-:Y:S02]  /*2df0*/  UIADD3 UR34, UR6, 0x202, URZ ;  /* 0x0000020206227890 */ /* 0x000fe4000fffe03f */
        /* <DEDUP_REMOVED lines=16> */
[----:B------:R-:W-:Y:S02]  /*2f00*/  UIADD3 UR50, UR6, 0x342, URZ ;  /* 0x0000034206327890 */ /* 0x000fe4000fffe03f */
[----:B------:R-:W-:Y:S01]  /*2f10*/  UIADD3 UR54, UR6, 0x382, URZ ;  /* 0x0000038206367890 */ /* 0x000fe2000fffe03f */
[----:B------:R-:W-:Y:S02]  /*2f20*/  UMOV UR7, 0x80000020 ;  /* 0x8000002000077882 */ /* 0x000fe40000000000 */
[----:B------:R-:W-:Y:S01]  /*2f30*/  UMOV UR6, UR12 ;  /* 0x0000000c00067c82 */ /* 0x000fe20008000000 */
[----:B------:R-:W-:Y:S02]  /*2f40*/  WARPGROUP.DEPBAR.LE gsb0, 0x0 ;  /* 0x00008000000079c5 */ /* 0x000fe40000010000 */
[----:B------:R-:W-:-:S06]  /*2f50*/  WARPGROUP.ARRIVE ;  /* 0x00000000000079c5 */ /* 0x000fcc0000000000 */
[----:B------:R-:W-:Y:S01]  /*2f60*/  HGMMA.64x16x16.F32.BF16 R64, gdesc[UR4], R64, gsb0 ;  /* 0x00200000044079f0 */ /* 0x000fe20008001840 */
[----:B------:R-:W-:Y:S01]  /*2f70*/  UMOV UR48, UR8 ;  /* 0x0000000800307c82 */ /* 0x000fe20008000000 */
[----:B------:R-:W-:Y:S01]  /*2f80*/  UMOV UR49, UR9 ;  /* 0x0000000900317c82 */ /* 0x000fe20008000000 */
[----:B------:R-:W-:Y:S01]  /*2f90*/  UMOV UR51, 0x80000020 ;  /* 0x8000002000337882 */ /* 0x000fe20000000000 */
        /* <DEDUP_REMOVED lines=9> */
[----:B------:R-:W-:Y:S01]  /*3030*/  UIADD3 UR60, UR60, 0x202, URZ ;  /* 0x000002023c3c7890 */ /* 0x000fe2000fffe03f */
[----:B------:R-:W-:-:S06]  /*3040*/  UMOV UR53, 0x80000020 ;  /* 0x8000002000357882 */ /* 0x000fcc0000000000 */
[----:B------:R-:W-:Y:S01]  /*3050*/  UMOV UR52, UR60 ;  /* 0x0000003c00347c82 */ /* 0x000fe20008000000 */
[----:B------:R-:W-:Y:S02]  /*3060*/  WARPGROUP.DEPBAR.LE gsb0, 0x0 ;  /* 0x00008000000079c5 */ /* 0x000fe40000010000 */
[----:B------:R-:W-:-:S06]  /*3070*/  WARPGROUP.ARRIVE ;  /* 0x00000000000079c5 */ /* 0x000fcc0000000000 */
[----:B------:R-:W-:Y:S01]  /*3080*/  HGMMA.64x16x16.F32.BF16 R24, gdesc[UR52], R24, gsb0 ;  /* 0x00200000341879f0 */ /* 0x000fe20008001818 */
[----:B------:R-:W-:Y:S01]  /*3090*/  UMOV UR48, UR52 ;  /* 0x0000003400307c82 */ /* 0x000fe20008000000 */
        /* <DEDUP_REMOVED lines=56> */
[----:B------:R-:W-:Y:S01]  /*3420*/  UMOV UR56, UR52 ;  /* 0x0000003400387c82 */ /* 0x000fe20008000000 */
[----:B------:R-:W-:Y:S01]  /*3430*/  UMOV UR57, UR53 ;  /* 0x0000003500397c82 */ /* 0x000fe20008000000 */
[----:B------:R0:W-:Y:S01]  /*3440*/  STL.64 [R1+0xc0], R230 ;  /* 0x0000c0e601007387 */ /* 0x0001e20000100a00 */
[----:B------:R-:W-:Y:S02]  /*3450*/  WARPGROUP.DEPBAR.LE gsb0, 0x0 ;  /* 0x00008000000079c5 */ /* 0x000fe40000010000 */
[----:B------:R-:W-:-:S06]  /*3460*/  WARPGROUP.ARRIVE ;  /* 0x00000000000079c5 */ /* 0x000fcc0000000000 */
[----:B------:R-:W-:Y:S01]  /*3470*/  HGMMA.64x16x16.F32.BF16 R216, gdesc[UR56], R216, gsb0 ;  /* 0x0020000038d879f0 */ /* 0x000fe200080018d8 */
[----:B------:R1:W-:Y:S01]  /*3480*/  STL.64 [R1+0xb8], R228 ;  /* 0x0000b8e401007387 */ /* 0x0003e20000100a00 */
[----:B0-----:R-:W-:Y:S02]  /*3490*/  IMAD.MOV.U32 R230, RZ, RZ, R23 ;  /* 0x000000ffffe67224 */ /* 0x001fe400078e0017 */
[----:B------:R-:W-:-:S05]  /*34a0*/  IMAD.MOV.U32 R231, RZ, RZ, R22 ;  /* 0x000000ffffe77224 */ /* 0x000fca00078e0016 */
[----:B------:R0:W-:Y:S01]  /*34b0*/  STL.64 [R1+0xe0], R230 ;  /* 0x0000e0e601007387 */ /* 0x0001e20000100a00 */
[----:B-1----:R-:W-:Y:S02]  /*34c0*/  IMAD.MOV.U32 R228, RZ, RZ, R233 ;  /* 0x000000ffffe47224 */ /* 0x002fe400078e00e9 */
[----:B------:R-:W-:-:S05]  /*34d0*/  IMAD.MOV.U32 R229, RZ, RZ, R232 ;  /* 0x000000ffffe57224 */ /* 0x000fca00078e00e8 */
[----:B------:R1:W-:Y:S01]  /*34e0*/  STL.64 [R1+0xd8], R228 ;  /* 0x0000d8e401007387 */ /* 0x0003e20000100a00 */
[----:B0-----:R-:W-:-:S03]  /*34f0*/  IMAD.MOV.U32 R230, RZ, RZ, R3 ;  /* 0x000000ffffe67224 */ /* 0x001fc600078e0003 */
[----:B------:R0:W-:Y:S01]  /*3500*/  STL.64 [R1+0xd0], R226 ;  /* 0x0000d0e201007387 */ /* 0x0001e20000100a00 */
[----:B------:R-:W-:-:S03]  /*3510*/  IMAD.MOV.U32 R231, RZ, RZ, R0 ;  /* 0x000000ffffe77224 */ /* 0x000fc600078e0000 */
[----:B------:R2:W-:Y:S01]  /*3520*/  STL.64 [R1+0xc8], R224 ;  /* 0x0000c8e001007387 */ /* 0x0005e20000100a00 */
[----:B-1----:R-:W-:Y:S02]  /*3530*/  IMAD.MOV.U32 R228, RZ, RZ, R5 ;  /* 0x000000ffffe47224 */ /* 0x002fe400078e0005 */
[----:B------:R-:W-:Y:S02]  /*3540*/  IMAD.MOV.U32 R229, RZ, RZ, R4 ;  /* 0x000000ffffe57224 */ /* 0x000fe400078e0004 */
[----:B0-----:R-:W-:Y:S02]  /*3550*/  IMAD.MOV.U32 R226, RZ, RZ, R10 ;  /* 0x000000ffffe27224 */ /* 0x001fe400078e000a */
[----:B------:R-:W-:Y:S02]  /*3560*/  IMAD.MOV.U32 R227, RZ, RZ, R9 ;  /* 0x000000ffffe37224 */ /* 0x000fe400078e0009 */
[----:B--2---:R-:W-:Y:S02]  /*3570*/  IMAD.MOV.U32 R224, RZ, RZ, R13 ;  /* 0x000000ffffe07224 */ /* 0x004fe400078e000d */
[----:B------:R-:W-:Y:S01]  /*3580*/  IMAD.MOV.U32 R225, RZ, RZ, R12 ;  /* 0x000000ffffe17224 */ /* 0x000fe200078e000c */
[----:B------:R-:W-:Y:S01]  /*3590*/  UMOV UR54, UR8 ;  /* 0x0000000800367c82 */ /* 0x000fe20008000000 */
[----:B------:R-:W-:Y:S01]  /*35a0*/  UMOV UR55, UR9 ;  /* 0x0000000900377c82 */ /* 0x000fe20008000000 */
[----:B------:R-:W-:-:S03]  /*35b0*/  WARPGROUP.DEPBAR.LE gsb0, 0x0 ;  /* 0x00008000000079c5 */ /* 0x000fc60000010000 */
[----:B------:R-:W-:-:S06]  /*35c0*/  WARPGROUP.ARRIVE ;  /* 0x00000000000079c5 */ /* 0x000fcc0000000000 */
[----:B------:R-:W-:Y:S03]  /*35d0*/  HGMMA.64x16x16.F32.BF16 R224, gdesc[UR52], R224, gsb0 ;  /* 0x0020000034e079f0 */ /* 0x000fe600080018e0 */
[----:B------:R-:W-:Y:S02]  /*35e0*/  WARPGROUP.DEPBAR.LE gsb0, 0x0 ;  /* 0x00008000000079c5 */ /* 0x000fe40000010000 */
[----:B------:R-:W-:Y:S04]  /*35f0*/  STL.64 [R1], R224 ;  /* 0x000000e001007387 */ /* 0x000fe80000100a00 */
[----:B------:R-:W-:Y:S04]  /*3600*/  STL.64 [R1+0x8], R226 ;  /* 0x000008e201007387 */ /* 0x000fe80000100a00 */
[----:B------:R-:W-:Y:S04]  /*3610*/  STL.64 [R1+0x10], R228 ;  /* 0x000010e401007387 */ /* 0x000fe80000100a00 */
[----:B------:R0:W-:Y:S04]  /*3620*/  STL.64 [R1+0x18], R230 ;  /* 0x000018e601007387 */ /* 0x0001e80000100a00 */
[----:B0-----:R-:W2:Y:S04]  /*3630*/  LDL.LU.64 R230, [R1+0xe0] ;  /* 0x0000e00001e67983 */ /* 0x001ea80000300a00 */
[----:B------:R-:W2:Y:S01]  /*3640*/  LDL.LU.64 R228, [R1+0xd8] ;  /* 0x0000d80001e47983 */ /* 0x000ea20000300a00 */
[----:B------:R-:W-:-:S02]  /*3650*/  IMAD.MOV.U32 R232, RZ, RZ, R21 ;  /* 0x000000ffffe87224 */ /* 0x000fc400078e0015 */
[----:B------:R-:W-:Y:S02]  /*3660*/  IMAD.MOV.U32 R233, RZ, RZ, R20 ;  /* 0x000000ffffe97224 */ /* 0x000fe400078e0014 */
[----:B------:R-:W-:Y:S02]  /*3670*/  IMAD.MOV.U32 R234, RZ, RZ, R15 ;  /* 0x000000ffffea7224 */ /* 0x000fe400078e000f */
[----:B------:R-:W-:Y:S01]  /*3680*/  IMAD.MOV.U32 R235, RZ, RZ, R14 ;  /* 0x000000ffffeb7224 */ /* 0x000fe200078e000e */
[----:B------:R-:W-:Y:S01]  /*3690*/  UMOV UR8, UR52 ;  /* 0x0000003400087c82 */ /* 0x000fe20008000000 */
[----:B------:R-:W-:Y:S01]  /*36a0*/  UMOV UR9, UR53 ;  /* 0x0000003500097c82 */ /* 0x000fe20008000000 */
[----:B------:R0:W5:Y:S04]  /*36b0*/  LDL.LU.64 R226, [R1+0xd0] ;  /* 0x0000d00001e27983 */ /* 0x0001680000300a00 */
[----:B------:R0:W5:Y:S01]  /*36c0*/  LDL.LU.64 R224, [R1+0xc8] ;  /* 0x0000c80001e07983 */ /* 0x0001620000300a00 */
[----:B--2---:R-:W-:-:S06]  /*36d0*/  WARPGROUP.ARRIVE ;  /* 0x00000000000079c5 */ /* 0x004fcc0000000000 */
[----:B------:R-:W-:Y:S03]  /*36e0*/  HGMMA.64x16x16.F32.BF16 R228, gdesc[UR8], R228, gsb0 ;  /* 0x0020000008e479f0 */ /* 0x000fe600080018e4 */
[----:B------:R-:W-:Y:S02]  /*36f0*/  WARPGROUP.DEPBAR.LE gsb0, 0x0 ;  /* 0x00008000000079c5 */ /* 0x000fe40000010000 */
[----:B------:R-:W-:Y:S04]  /*3700*/  STL.64 [R1+0x40], R228 ;  /* 0x000040e401007387 */ /* 0x000fe80000100a00 */
[----:B------:R1:W-:Y:S04]  /*3710*/  STL.64 [R1+0x48], R230 ;  /* 0x000048e601007387 */ /* 0x0003e80000100a00 */
[----:B------:R0:W-:Y:S04]  /*3720*/  STL.64 [R1+0x50], R232 ;  /* 0x000050e801007387 */ /* 0x0001e80000100a00 */
[----:B------:R0:W-:Y:S04]  /*3730*/  STL.64 [R1+0x58], R234 ;  /* 0x000058ea01007387 */ /* 0x0001e80000100a00 */
[----:B-1----:R0:W5:Y:S04]  /*3740*/  LDL.LU.64 R230, [R1+0xc0] ;  /* 0x0000c00001e67983 */ /* 0x0021680000300a00 */
[----:B------:R0:W5:Y:S01]  /*3750*/  LDL.LU.64 R228, [R1+0xb8] ;  /* 0x0000b80001e47983 */ /* 0x0001620000300a00 */
[----:B------:R-:W-:Y:S05]  /*3760*/  @!P1 BRA `(.L_x_18) ;  /* 0x0000002400289947 */ /* 0x000fea0003800000 */
[----:B------:R-:W2:Y:S01]  /*3770*/  LDL R0, [R1+0xb0] ;  /* 0x0000b00001007983 */ /* 0x000ea20000100800 */
[----:B------:R-:W-:-:S13]  /*3780*/  R2UR UR5, R11 ;  /* 0x000000000b0572ca */ /* 0x000fda00000e0000 */
[----:B------:R-:W-:-:S04]  /*3790*/  UIADD3 UR60, UR5, 0x1, URZ ;  /* 0x00000001053c7890 */ /* 0x000fc8000fffe03f */
[----:B------:R-:W-:-:S04]  /*37a0*/  UISETP.NE.AND UP0, UPT, UR60, 0x7, UPT ;  /* 0x000000073c00788c */ /* 0x000fc8000bf05270 */
[----:B------:R-:W-:Y:S02]  /*37b0*/  USEL UR4, URZ, 0x1, UP0 ;  /* 0x000000013f047887 */ /* 0x000fe40008000000 */
[----:B------:R-:W-:Y:S01]  /*37c0*/  USEL UR60, UR60, URZ, UP0 ;  /* 0x0000003f3c3c7287 */ /* 0x000fe20008000000 */
[----:B--2---:R-:W-:Y:S01]  /*37d0*/  R2UR UR6, R0 ;  /* 0x00000000000672ca */ /* 0x004fe200000e0000 */
[----:B------:R-:W-:-:S12]  /*37e0*/  IMAD.MOV.U32 R0, RZ, RZ, R8 ;  /* 0x000000ffff007224 */ /* 0x000fd800078e0008 */
[----:B------:R-:W-:-:S06]  /*37f0*/  ULOP3.LUT UR4, UR6, UR4, URZ, 0x3c, !UPT ;  /* 0x0000000406047292 */ /* 0x000fcc000f8e3c3f */
[----:B------:R-:W-:Y:S01]  /*3800*/  IMAD.U32 R3, RZ, RZ, UR4 ;  /* 0x00000004ff037e24 */ /* 0x000fe2000f8e00ff */
[----:B------:R-:W-:Y:S02]  /*3810*/  UMOV UR4, UR5 ;  /* 0x0000000500047c82 */ /* 0x000fe40008000000 */
[----:B------:R-:W-:-:S07]  /*3820*/  IMAD.U32 R4, RZ, RZ, UR4 ;  /* 0x00000004ff047e24 */ /* 0x000fce000f8e00ff */
.L_x_25:
[----:B------:R-:W-:Y:S05]  /*3830*/  @!P0 BRA `(.L_x_19) ;  /* 0x0000000000048947 */ /* 0x000fea0003800000 */
[----:B------:R-:W-:Y:S01]  /*3840*/  BPT.TRAP 0x1 ;  /* 0x000000040000795c */ /* 0x000fe20000300000 */
.L_x_19:
[----:B------:R-:W-:Y:S02]  /*3850*/  R2UR UR4, R17 ;  /* 0x00000000110472ca */ /* 0x000fe400000e0000 */
[----:B------:R-:W-:-:S11]  /*3860*/  SHF.L.U32 R5, R3, 0x1f, RZ ;  /* 0x0000001f03057819 */ /* 0x000fd600000006ff */
[----:B------:R-:W-:-:S09]  /*3870*/  ULEA UR4, UR60, UR4, 0x3 ;  /* 0x000000043c047291 */ /* 0x000fd2000f8e183f */
[----:B------:R1:W2:Y:S01]  /*3880*/  SYNCS.PHASECHK.TRANS64.TRYWAIT P1, [UR4], R5 ;  /* 0x00000005ff0075a7 */ /* 0x0002a20008020144 */
[----:B------:R-:W-:Y:S05]  /*3890*/  @!P0 BRA `(.L_x_20) ;  /* 0x0000000000048947 */ /* 0x000fea0003800000 */
[----:B------:R-:W-:Y:S01]  /*38a0*/  BPT.TRAP 0x1 ;  /* 0x000000040000795c */ /* 0x000fe20000300000 */
.L_x_20:
[----:B--2---:R-:W-:Y:S05]  /*38b0*/  @P1 BRA `(.L_x_21) ;  /* 0x0000000000081947 */ /* 0x004fea0003800000 */
[----:B------:R-:W2:Y:S02]  /*38c0*/  SYNCS.PHASECHK.TRANS64.TRYWAIT P1, [UR4], R5 ;  /* 0x00000005ff0075a7 */ /* 0x000ea40008020144 */
[----:B--2---:R-:W-:Y:S05]  /*38d0*/  @!P1 BRA `(.L_x_22) ;  /* 0x0000015000549947 */ /* 0x004fea0003800000 */
.L_x_21:
[----:B------:R-:W-:Y:S04]  /*38e0*/  STL.64 [R1+0x170], R222 ;  /* 0x000170de01007387 */ /* 0x000fe80000100a00 */
[----:B------:R-:W-:Y:S04]  /*38f0*/  STL.64 [R1+0x168], R220 ;  /* 0x000168dc01007387 */ /* 0x000fe80000100a00 */
[----:B------:R-:W-:Y:S04]  /*3900*/  STL.64 [R1+0x160], R218 ;  /* 0x000160da01007387 */ /* 0x000fe80000100a00 */
[----:B------:R3:W-:Y:S04]  /*3910*/  STL.64 [R1+0x158], R216 ;  /* 0x000158d801007387 */ /* 0x0007e80000100a00 */
[----:B---3--:R-:W3:Y:S04]  /*3920*/  LDL.LU.64 R216, [R1+0x20] ;  /* 0x0000200001d87983 */ /* 0x008ee80000300a00 */
[----:B------:R-:W3:Y:S04]  /*3930*/  LDL.LU.64 R218, [R1+0x28] ;  /* 0x0000280001da7983 */ /* 0x000ee80000300a00 */
[----:B------:R-:W3:Y:S04]  /*3940*/  LDL.LU.64 R220, [R1+0x30] ;  /* 0x0000300001dc7983 */ /* 0x000ee80000300a00 */
[----:B------:R-:W3:Y:S04]  /*3950*/  LDL.LU.64 R222, [R1+0x38] ;  /* 0x0000380001de7983 */ /* 0x000ee80000300a00 */
[----:B------:R-:W-:Y:S04]  /*3960*/  STL.64 [R1+0x150], R18 ;  /* 0x0001501201007387 */ /* 0x000fe80000100a00 */
[----:B-----5:R4:W-:Y:S04]  /*3970*/  STL.64 [R1+0x148], R16 ;  /* 0x0001481001007387 */ /* 0x0209e80000100a00 */
[----:B----4-:R-:W4:Y:S04]  /*3980*/  LDL.LU.64 R16, [R1+0x60] ;  /* 0x0000600001107983 */ /* 0x010f280000300a00 */
[----:B------:R-:W4:Y:S04]  /*3990*/  LDL.LU.64 R18, [R1+0x68] ;  /* 0x0000680001127983 */ /* 0x000f280000300a00 */
[----:B------:R-:W4:Y:S04]  /*39a0*/  LDL.LU.64 R20, [R1+0x70] ;  /* 0x0000700001147983 */ /* 0x000f280000300a00 */
[----:B------:R-:W4:Y:S01]  /*39b0*/  LDL.LU.64 R22, [R1+0x78] ;  /* 0x0000780001167983 */ /* 0x000f220000300a00 */
[----:B------:R-:W-:Y:S01]  /*39c0*/  R2UR UR5, R6 ;  /* 0x00000000060572ca */ /* 0x000fe200000e0000 */
[----:B------:R-:W-:Y:S01]  /*39d0*/  UMOV UR9, 0x80000020 ;  /* 0x8000002000097882 */ /* 0x000fe20000000000 */
[----:B------:R-:W-:Y:S01]  /*39e0*/  R2UR UR4, R7 ;  /* 0x00000000070472ca */ /* 0x000fe200000e0000 */
[----:B------:R-:W-:Y:S01]  /*39f0*/  UMOV UR11, 0x80000020 ;  /* 0x80000020000b7882 */ /* 0x000fe20000000000 */
[----:B------:R-:W-:Y:S01]  /*3a00*/  UMOV UR17, UR9 ;  /* 0x0000000900117c82 */ /* 0x000fe20008000000 */
[----:B------:R-:W-:-:S08]  /*3a10*/  UMOV UR19, 0x80000020 ;  /* 0x8000002000137882 */ /* 0x000fd00000000000 */
[----:B------:R-:W-:Y:S02]  /*3a20*/  ULEA UR61, UR60, UR5, 0xa ;  /* 0x000000053c3d7291 */ /* 0x000fe4000f8e503f */
[----:B------:R-:W-:-:S04]  /*3a30*/  UIMAD UR4, UR60, 0x3c0, UR4 ;  /* 0x000003c03c0478a4 */ /* 0x000fc8000f8e0204 */
[----:B------:R-:W-:Y:S01]  /*3a40*/  UIADD3 UR5, UR4, 0x40, URZ ;  /* 0x0000004004057890 */ /* 0x000fe2000fffe03f */
[----:B------:R-:W-:Y:S02]  /*3a50*/  UMOV UR8, UR61 ;  /* 0x0000003d00087c82 */ /* 0x000fe40008000000 */
        /* <DEDUP_REMOVED lines=13> */
[----:B------:R-:W-:Y:S01]  /*3b30*/  UMOV UR12, UR8 ;  /* 0x00000008000c7c82 */ /* 0x000fe20008000000 */
[----:B------:R-:W-:Y:S01]  /*3b40*/  UMOV UR13, UR9 ;  /* 0x00000009000d7c82 */ /* 0x000fe20008000000 */
[----:B------:R-:W-:Y:S01]  /*3b50*/  UMOV UR15, 0x80000020 ;  /* 0x80000020000f7882 */ /* 0x000fe20000000000 */
[----:B----4-:R-:W-:-:S06]  /*3b60*/  WARPGROUP.ARRIVE ;  /* 0x00000000000079c5 */ /* 0x010fcc0000000000 */
[----:B------:R-:W-:Y:S03]  /*3b70*/  HGMMA.64x16x16.F32.BF16 R16, gdesc[UR8], R16, gsb0 ;  /* 0x00200000081079f0 */ /* 0x000fe60008001810 */
[----:B------:R-:W-:Y:S02]  /*3b80*/  WARPGROUP.DEPBAR.LE gsb0, 0x0 ;  /* 0x00008000000079c5 */ /* 0x000fe40000010000 */
[----:B---3--:R-:W-:Y:S01]  /*3b90*/  WARPGROUP.ARRIVE ;  /* 0x00000000000079c5 */ /* 0x008fe20000000000 */
[----:B------:R-:W-:Y:S01]  /*3ba0*/  UIADD3 UR26, UR4, 0x180, URZ ;  /* 0x00000180041a7890 */ /* 0x000fe2000fffe03f */
[----:B------:R-:W-:Y:S01]  /*3bb0*/  IMAD.MOV.U32 R15, RZ, RZ, R16 ;  /* 0x000000ffff0f7224 */ /* 0x000fe200078e0010 */
[----:B------:R-:W-:Y:S01]  /*3bc0*/  UMOV UR24, UR8 ;  /* 0x0000000800187c82 */ /* 0x000fe20008000000 */
[----:B------:R-:W-:Y:S01]  /*3bd0*/  UMOV UR25, UR9 ;  /* 0x0000000900197c82 */ /* 0x000fe20008000000 */
[----:B------:R-:W-:Y:S01]  /*3be0*/  UMOV UR27, 0x80000020 ;  /* 0x80000020001b7882 */ /* 0x000fe20000000000 */
[----:B------:R-:W-:Y:S01]  /*3bf0*/  HGMMA.64x16x16.F32.BF16 R216, gdesc[UR16], R216, gsb0 ;  /* 0x0020000010d879f0 */ /* 0x000fe200080018d8 */
[----:B------:R-:W-:Y:S01]  /*3c00*/  UIADD3 UR30, UR4, 0x1c0, URZ ;  /* 0x000001c0041e7890 */ /* 0x000fe2000fffe03f */
[----:B------:R-:W-:Y:S01]  /*3c10*/  IMAD.MOV.U32 R14, RZ, RZ, R17 ;  /* 0x000000ffff0e7224 */ /* 0x000fe200078e0011 */
[----:B------:R-:W-:Y:S01]  /*3c20*/  UMOV UR28, UR8 ;  /* 0x00000008001c7c82 */ /* 0x000fe20008000000 */
[----:B------:R-:W-:Y:S01]  /*3c30*/  UMOV UR29, UR9 ;  /* 0x00000009001d7c82 */ /* 0x000fe20008000000 */
[----:B------:R-:W-:Y:S01]  /*3c40*/  UMOV UR31, 0x80000020 ;  /* 0x80000020001f7882 */ /* 0x000fe20000000000 */
        /* <DEDUP_REMOVED lines=21> */
[----:B--2---:R-:W-:Y:S01]  /*3da0*/  IMAD.MOV.U32 R9, RZ, RZ, R22 ;  /* 0x000000ffff097224 */ /* 0x004fe200078e0016 */
[----:B------:R-:W-:Y:S01]  /*3db0*/  UMOV UR48, UR8 ;  /* 0x0000000800307c82 */ /* 0x000fe20008000000 */
[----:B------:R-:W-:Y:S01]  /*3dc0*/  UMOV UR49, UR9 ;  /* 0x0000000900317c82 */ /* 0x000fe20008000000 */
[----:B------:R-:W-:Y:S01]  /*3dd0*/  UMOV UR51, 0x80000020 ;  /* 0x8000002000337882 */ /* 0x000fe20000000000 */
[----:B------:R-:W-:Y:S01]  /*3de0*/  UIADD3 UR54, UR4, 0x340, URZ ;  /* 0x0000034004367890 */ /* 0x000fe2000fffe03f */
[----:B-1----:R-:W-:Y:S01]  /*3df0*/  IMAD.MOV.U32 R5, RZ, RZ, R23 ;  /* 0x000000ffff057224 */ /* 0x002fe200078e0017 */
[----:B------:R-:W-:-:S02]  /*3e00*/  WARPGROUP.DEPBAR.LE gsb0, 0x0 ;  /* 0x00008000000079c5 */ /* 0x000fc40000010000 */
[----:B------:R-:W-:Y:S01]  /*3e10*/  WARPGROUP.ARRIVE ;  /* 0x00000000000079c5 */ /* 0x000fe20000000000 */
[----:B------:R-:W-:Y:S01]  /*3e20*/  UIADD3 UR18, UR4, 0x100, URZ ;  /* 0x0000010004127890 */ /* 0x000fe2000fffe03f */
[----:B------:R-:W-:Y:S01]  /*3e30*/  IMAD.MOV.U32 R17, RZ, RZ, R222 ;  /* 0x000000ffff117224 */ /* 0x000fe200078e00de */
[----:B------:R-:W-:Y:S01]  /*3e40*/  UMOV UR16, UR22 ;  /* 0x0000001600107c82 */ /* 0x000fe20008000000 */
[----:B------:R-:W-:Y:S01]  /*3e50*/  UMOV UR17, UR23 ;  /* 0x0000001700117c82 */ /* 0x000fe20008000000 */
[----:B------:R-:W-:Y:S01]  /*3e60*/  UMOV UR19, 0x80000020 ;  /* 0x8000002000137882 */ /* 0x000fe20000000000 */
[----:B------:R-:W-:Y:S01]  /*3e70*/  HGMMA.64x16x16.F32.BF16 R224, gdesc[UR20], R224, gsb0 ;  /* 0x0020000014e079f0 */ /* 0x000fe200080018e0 */
[----:B------:R-:W-:Y:S01]  /*3e80*/  UMOV UR52, UR8 ;  /* 0x0000000800347c82 */ /* 0x000fe20008000000 */
[----:B------:R-:W-:Y:S01]  /*3e90*/  UMOV UR53, UR9 ;  /* 0x0000000900357c82 */ /* 0x000fe20008000000 */
[----:B------:R-:W-:Y:S01]  /*3ea0*/  UMOV UR55, 0x80000020 ;  /* 0x8000002000377882 */ /* 0x000fe20000000000 */
[----:B------:R-:W-:Y:S01]  /*3eb0*/  UIADD3 UR58, UR4, 0x380, URZ ;  /* 0x00000380043a7890 */ /* 0x000fe2000fffe03f */
[----:B------:R-:W-:Y:S01]  /*3ec0*/  IMAD.MOV.U32 R16, RZ, RZ, R223 ;  /* 0x000000ffff107224 */ /* 0x000fe200078e00df */
[----:B------:R-:W-:Y:S01]  /*3ed0*/  UIADD3 UR22, UR4, 0x140, URZ ;  /* 0x0000014004167890 */ /* 0x000fe2000fffe03f */
[----:B------:R-:W-:Y:S01]  /*3ee0*/  IMAD.MOV.U32 R19, RZ, RZ, R220 ;  /* 0x000000ffff137224 */ /* 0x000fe200078e00dc */
[----:B------:R-:W-:Y:S01]  /*3ef0*/  UMOV UR20, UR8 ;  /* 0x0000000800147c82 */ /* 0x000fe20008000000 */
[----:B------:R-:W-:Y:S01]  /*3f00*/  UMOV UR21, UR9 ;  /* 0x0000000900157c82 */ /* 0x000fe20008000000 */
[----:B------:R-:W-:Y:S01]  /*3f10*/  UMOV UR23, 0x80000020 ;  /* 0x8000002000177882 */ /* 0x000fe20000000000 */
[----:B------:R-:W-:Y:S01]  /*3f20*/  UMOV UR56, UR8 ;  /* 0x0000000800387c82 */ /* 0x000fe20008000000 */
[----:B------:R-:W-:Y:S01]  /*3f30*/  UMOV UR57, UR9 ;  /* 0x0000000900397c82 */ /* 0x000fe20008000000 */
[----:B------:R-:W-:Y:S01]  /*3f40*/  UMOV UR59, 0x80000020 ;  /* 0x80000020003b7882 */ /* 0x000fe20000000000 */
[----:B------:R-:W-:Y:S01]  /*3f50*/  UIADD3 UR5, UR61, 0x200, URZ ;  /* 0x000002003d057890 */ /* 0x000fe2000fffe03f */
[----:B------:R-:W-:Y:S01]  /*3f60*/  IMAD.MOV.U32 R18, RZ, RZ, R221 ;  /* 0x000000ffff127224 */ /* 0x000fe200078e00dd */
[----:B------:R-:W2:Y:S01]  /*3f70*/  LDL.LU.64 R222, [R1+0x170] ;  /* 0x0001700001de7983 */ /* 0x000ea20000300a00 */
[----:B------:R-:W-:-:S02]  /*3f80*/  IMAD.MOV.U32 R21, RZ, RZ, R218 ;  /* 0x000000ffff157224 */ /* 0x000fc400078e00da */
[----:B------:R-:W-:Y:S01]  /*3f90*/  IMAD.MOV.U32 R20, RZ, RZ, R219 ;  /* 0x000000ffff147224 */ /* 0x000fe200078e00db */
[----:B------:R-:W2:Y:S01]  /*3fa0*/  LDL.LU.64 R220, [R1+0x168] ;  /* 0x0001680001dc7983 */ /* 0x000ea20000300a00 */
[----:B------:R-:W-:Y:S02]  /*3fb0*/  IMAD.MOV.U32 R23, RZ, RZ, R216 ;  /* 0x000000ffff177224 */ /* 0x000fe400078e00d8 */
[----:B------:R-:W-:Y:S01]  /*3fc0*/  IMAD.MOV.U32 R22, RZ, RZ, R217 ;  /* 0x000000ffff167224 */ /* 0x000fe200078e00d9 */
[----:B------:R-:W2:Y:S04]  /*3fd0*/  LDL.LU.64 R218, [R1+0x160] ;  /* 0x0001600001da7983 */ /* 0x000ea80000300a00 */
[----:B------:R-:W2:Y:S01]  /*3fe0*/  LDL.LU.64 R216, [R1+0x158] ;  /* 0x0001580001d87983 */ /* 0x000ea20000300a00 */
[----:B------:R-:W-:-:S02]  /*3ff0*/  WARPGROUP.DEPBAR.LE gsb0, 0x0 ;  /* 0x00008000000079c5 */ /* 0x000fc40000010000 */
[----:B------:R-:W-:-:S06]  /*4000*/  WARPGROUP.ARRIVE ;  /* 0x00000000000079c5 */ /* 0x000fcc0000000000 */
[----:B------:R-:W-:Y:S01]  /*4010*/  HGMMA.64x16x16.F32.BF16 R208, gdesc[UR12], R208, gsb0 ;  /* 0x002000000cd079f0 */ /* 0x000fe200080018d0 */
[----:B------:R-:W-:Y:S01]  /*4020*/  UMOV UR12, UR16 ;  /* 0x00000010000c7c82 */ /* 0x000fe20008000000 */
[----:B------:R-:W-:Y:S01]  /*4030*/  UMOV UR13, UR17 ;  /* 0x00000011000d7c82 */ /* 0x000fe20008000000 */
[----:B------:R-:W-:Y:S01]  /*4040*/  UMOV UR16, UR8 ;  /* 0x0000000800107c82 */ /* 0x000fe20008000000 */
[----:B------:R-:W-:Y:S01]  /*4050*/  UMOV UR17, UR9 ;  /* 0x0000000900117c82 */ /* 0x000fe20008000000 */
        /* <DEDUP_REMOVED lines=33> */
[----:B------:R-:W-:Y:S01]  /*4270*/  UMOV UR56, UR5 ;  /* 0x0000000500387c82 */ /* 0x000fe20008000000 */
[----:B------:R-:W-:Y:S01]  /*4280*/  UMOV UR57, 0x80000020 ;  /* 0x8000002000397882 */ /* 0x000fe20000000000 */
        /* <DEDUP_REMOVED lines=35> */
[----:B------:R1:W-:Y:S04]  /*44c0*/  STL.64 [R1+0x100], R230 ;  /* 0x000100e601007387 */ /* 0x0003e80000100a00 */
[----:B------:R3:W-:Y:S01]  /*44d0*/  STL.64 [R1+0xf8], R228 ;  /* 0x0000f8e401007387 */ /* 0x0007e20000100a00 */
[----:B------:R-:W-:Y:S02]  /*44e0*/  WARPGROUP.DEPBAR.LE gsb0, 0x0 ;  /* 0x00008000000079c5 */ /* 0x000fe40000010000 */
[----:B------:R-:W-:-:S06]  /*44f0*/  WARPGROUP.ARRIVE ;  /* 0x00000000000079c5 */ /* 0x000fcc0000000000 */
[----:B------:R-:W-:Y:S01]  /*4500*/  HGMMA.64x16x16.F32.BF16 R136, gdesc[UR28], R136, gsb0 ;  /* 0x002000001c8879f0 */ /* 0x000fe20008001888 */
[----:B-1----:R-:W-:Y:S01]  /*4510*/  IMAD.MOV.U32 R230, RZ, RZ, R17 ;  /* 0x000000ffffe67224 */ /* 0x002fe200078e0011 */
[----:B------:R1:W-:Y:S01]  /*4520*/  STL.64 [R1+0xf0], R226 ;  /* 0x0000f0e201007387 */ /* 0x0003e20000100a00 */
[----:B------:R-:W-:Y:S02]  /*4530*/  IMAD.MOV.U32 R231, RZ, RZ, R16 ;  /* 0x000000ffffe77224 */ /* 0x000fe400078e0010 */
[----:B---3--:R-:W-:Y:S01]  /*4540*/  IMAD.MOV.U32 R228, RZ, RZ, R19 ;  /* 0x000000ffffe47224 */ /* 0x008fe200078e0013 */
[----:B------:R3:W-:Y:S01]  /*4550*/  STL.64 [R1+0xe8], R224 ;  /* 0x0000e8e001007387 */ /* 0x0007e20000100a00 */
[----:B------:R-:W-:-:S03]  /*4560*/  IMAD.MOV.U32 R229, RZ, RZ, R18 ;  /* 0x000000ffffe57224 */ /* 0x000fc600078e0012 */
[----:B------:R4:W-:Y:S01]  /*4570*/  STL.64 [R1+0x120], R230 ;  /* 0x000120e601007387 */ /* 0x0009e20000100a00 */
[----:B-1----:R-:W-:Y:S02]  /*4580*/  IMAD.MOV.U32 R226, RZ, RZ, R21 ;  /* 0x000000ffffe27224 */ /* 0x002fe400078e0015 */
[----:B------:R-:W-:Y:S02]  /*4590*/  IMAD.MOV.U32 R227, RZ, RZ, R20 ;  /* 0x000000ffffe37224 */ /* 0x000fe400078e0014 */
[----:B---3--:R-:W-:Y:S02]  /*45a0*/  IMAD.MOV.U32 R224, RZ, RZ, R23 ;  /* 0x000000ffffe07224 */ /* 0x008fe400078e0017 */
[----:B------:R-:W-:Y:S01]  /*45b0*/  IMAD.MOV.U32 R225, RZ, RZ, R22 ;  /* 0x000000ffffe17224 */ /* 0x000fe200078e0016 */
[----:B------:R1:W-:Y:S04]  /*45c0*/  STL.64 [R1+0x118], R228 ;  /* 0x000118e401007387 */ /* 0x0003e80000100a00 */
[----:B------:R3:W-:Y:S04]  /*45d0*/  STL.64 [R1+0x110], R226 ;  /* 0x000110e201007387 */ /* 0x0007e80000100a00 */
[----:B------:R0:W-:Y:S04]  /*45e0*/  STL.64 [R1+0x108], R224 ;  /* 0x000108e001007387 */ /* 0x0001e80000100a00 */
[----:B------:R-:W2:Y:S04]  /*45f0*/  LDL.LU.64 R16, [R1] ;  /* 0x0000000001107983 */ /* 0x000ea80000300a00 */
[----:B------:R-:W2:Y:S04]  /*4600*/  LDL.LU.64 R18, [R1+0x8] ;  /* 0x0000080001127983 */ /* 0x000ea80000300a00 */
[----:B------:R-:W2:Y:S04]  /*4610*/  LDL.LU.64 R20, [R1+0x10] ;  /* 0x0000100001147983 */ /* 0x000ea80000300a00 */
[----:B------:R-:W2:Y:S01]  /*4620*/  LDL.LU.64 R22, [R1+0x18] ;  /* 0x0000180001167983 */ /* 0x000ea20000300a00 */
[----:B------:R-:W-:Y:S01]  /*4630*/  UMOV UR24, UR56 ;  /* 0x0000003800187c82 */ /* 0x000fe20008000000 */
[----:B------:R-:W-:Y:S01]  /*4640*/  UMOV UR25, UR57 ;  /* 0x0000003900197c82 */ /* 0x000fe20008000000 */
[----:B------:R-:W-:-:S02]  /*4650*/  WARPGROUP.DEPBAR.LE gsb0, 0x0 ;  /* 0x00008000000079c5 */ /* 0x000fc40000010000 */
[----:B------:R-:W-:-:S06]  /*4660*/  WARPGROUP.ARRIVE ;  /* 0x00000000000079c5 */ /* 0x000fcc0000000000 */
[----:B------:R-:W-:Y:S01]  /*4670*/  HGMMA.64x16x16.F32.BF16 R152, gdesc[UR24], R152, gsb0 ;  /* 0x00200000189879f0 */ /* 0x000fe20008001898 */
[----:B----4-:R-:W-:Y:S02]  /*4680*/  IMAD.MOV.U32 R230, RZ, RZ, R9 ;  /* 0x000000ffffe67224 */ /* 0x010fe400078e0009 */
[----:B------:R-:W-:Y:S02]  /*4690*/  IMAD.MOV.U32 R231, RZ, RZ, R5 ;  /* 0x000000ffffe77224 */ /* 0x000fe400078e0005 */
[----:B-1----:R-:W-:Y:S02]  /*46a0*/  IMAD.MOV.U32 R228, RZ, RZ, R11 ;  /* 0x000000ffffe47224 */ /* 0x002fe400078e000b */
[----:B------:R-:W-:Y:S02]  /*46b0*/  IMAD.MOV.U32 R229, RZ, RZ, R10 ;  /* 0x000000ffffe57224 */ /* 0x000fe400078e000a */
[----:B---3--:R-:W-:Y:S02]  /*46c0*/  IMAD.MOV.U32 R226, RZ, RZ, R13 ;  /* 0x000000ffffe27224 */ /* 0x008fe400078e000d */
[----:B------:R-:W-:-:S02]  /*46d0*/  IMAD.MOV.U32 R227, RZ, RZ, R12 ;  /* 0x000000ffffe37224 */ /* 0x000fc400078e000c */
[----:B0-----:R-:W-:Y:S02]  /*46e0*/  IMAD.MOV.U32 R224, RZ, RZ, R15 ;  /* 0x000000ffffe07224 */ /* 0x001fe400078e000f */
[----:B------:R-:W-:Y:S01]  /*46f0*/  IMAD.MOV.U32 R225, RZ, RZ, R14 ;  /* 0x000000ffffe17224 */ /* 0x000fe200078e000e */
[----:B------:R-:W-:Y:S04]  /*4700*/  STL.64 [R1+0x140], R230 ;  /* 0x000140e601007387 */ /* 0x000fe80000100a00 */
[----:B------:R-:W-:Y:S04]  /*4710*/  STL.64 [R1+0x138], R228 ;  /* 0x000138e401007387 */ /* 0x000fe80000100a00 */
[----:B------:R-:W-:Y:S04]  /*4720*/  STL.64 [R1+0x130], R226 ;  /* 0x000130e201007387 */ /* 0x000fe80000100a00 */
[----:B------:R0:W-:Y:S04]  /*4730*/  STL.64 [R1+0x128], R224 ;  /* 0x000128e001007387 */ /* 0x0001e80000100a00 */
[----:B0-----:R-:W3:Y:S04]  /*4740*/  LDL.LU.64 R224, [R1+0x40] ;  /* 0x0000400001e07983 */ /* 0x001ee80000300a00 */
[----:B------:R-:W3:Y:S04]  /*4750*/  LDL.LU.64 R226, [R1+0x48] ;  /* 0x0000480001e27983 */ /* 0x000ee80000300a00 */
[----:B------:R-:W3:Y:S04]  /*4760*/  LDL.LU.64 R228, [R1+0x50] ;  /* 0x0000500001e47983 */ /* 0x000ee80000300a00 */
[----:B------:R-:W3:Y:S01]  /*4770*/  LDL.LU.64 R230, [R1+0x58] ;  /* 0x0000580001e67983 */ /* 0x000ee20000300a00 */
[----:B------:R-:W-:-:S02]  /*4780*/  WARPGROUP.DEPBAR.LE gsb0, 0x0 ;  /* 0x00008000000079c5 */ /* 0x000fc40000010000 */
[----:B------:R-:W-:Y:S01]  /*4790*/  WARPGROUP.ARRIVE ;  /* 0x00000000000079c5 */ /* 0x000fe20000000000 */
[----:B------:R-:W-:Y:S01]  /*47a0*/  UMOV UR20, UR56 ;  /* 0x0000003800147c82 */ /* 0x000fe20008000000 */
[----:B------:R-:W-:-:S04]  /*47b0*/  UMOV UR21, UR57 ;  /* 0x0000003900157c82 */ /* 0x000fc80008000000 */
        /* <DEDUP_REMOVED lines=18> */
[----:B--2---:R-:W-:-:S06]  /*48e0*/  WARPGROUP.ARRIVE ;  /* 0x00000000000079c5 */ /* 0x004fcc0000000000 */
        /* <DEDUP_REMOVED lines=11> */
[----:B---3--:R-:W-:-:S06]  /*49a0*/  WARPGROUP.ARRIVE ;  /* 0x00000000000079c5 */ /* 0x008fcc0000000000 */
[----:B------:R-:W-:Y:S01]  /*49b0*/  HGMMA.64x16x16.F32.BF16 R224, gdesc[UR56], R224, gsb0 ;  /* 0x0020000038e079f0 */ /* 0x000fe200080018e0 */
[----:B------:R-:W-:Y:S02]  /*49c0*/  IMAD.MOV.U32 R13, RZ, RZ, R18 ;  /* 0x000000ffff0d7224 */ /* 0x000fe400078e0012 */
[----:B------:R-:W-:Y:S02]  /*49d0*/  IMAD.MOV.U32 R12, RZ, RZ, R19 ;  /* 0x000000ffff0c7224 */ /* 0x000fe400078e0013 */
[----:B------:R-:W-:Y:S01]  /*49e0*/  IMAD.MOV.U32 R15, RZ, RZ, R16 ;  /* 0x000000ffff0f7224 */ /* 0x000fe200078e0010 */
[----:B------:R0:W5:Y:S01]  /*49f0*/  LDL.LU.64 R18, [R1+0x150] ;  /* 0x0001500001127983 */ /* 0x0001620000300a00 */
[----:B------:R-:W-:Y:S02]  /*4a00*/  IMAD.MOV.U32 R14, RZ, RZ, R17 ;  /* 0x000000ffff0e7224 */ /* 0x000fe400078e0011 */
[----:B------:R-:W-:Y:S01]  /*4a10*/  IMAD.MOV.U32 R11, RZ, RZ, R20 ;  /* 0x000000ffff0b7224 */ /* 0x000fe200078e0014 */
[----:B------:R0:W5:Y:S01]  /*4a20*/  LDL.LU.64 R16, [R1+0x148] ;  /* 0x0001480001107983 */ /* 0x0001620000300a00 */
[----:B------:R-:W-:-:S02]  /*4a30*/  IMAD.MOV.U32 R10, RZ, RZ, R21 ;  /* 0x000000ffff0a7224 */ /* 0x000fc400078e0015 */
[----:B------:R-:W-:Y:S02]  /*4a40*/  IMAD.MOV.U32 R9, RZ, RZ, R22 ;  /* 0x000000ffff097224 */ /* 0x000fe400078e0016 */
[----:B------:R-:W-:Y:S01]  /*4a50*/  IMAD.MOV.U32 R5, RZ, RZ, R23 ;  /* 0x000000ffff057224 */ /* 0x000fe200078e0017 */
[----:B------:R-:W-:Y:S02]  /*4a60*/  WARPGROUP.DEPBAR.LE gsb0, 0x0 ;  /* 0x00008000000079c5 */ /* 0x000fe40000010000 */
[----:B------:R-:W-:Y:S02]  /*4a70*/  IMAD.MOV.U32 R21, RZ, RZ, R230 ;  /* 0x000000ffff157224 */ /* 0x000fe400078e00e6 */
[----:B------:R-:W-:Y:S02]  /*4a80*/  IMAD.MOV.U32 R20, RZ, RZ, R231 ;  /* 0x000000ffff147224 */ /* 0x000fe400078e00e7 */
[----:B------:R-:W-:Y:S01]  /*4a90*/  IMAD.MOV.U32 R23, RZ, RZ, R228 ;  /* 0x000000ffff177224 */ /* 0x000fe200078e00e4 */
[----:B------:R-:W2:Y:S01]  /*4aa0*/  LDL.LU.64 R230, [R1+0x140] ;  /* 0x0001400001e67983 */ /* 0x000ea20000300a00 */
[----:B------:R-:W-:-:S02]  /*4ab0*/  IMAD.MOV.U32 R22, RZ, RZ, R229 ;  /* 0x000000ffff167224 */ /* 0x000fc400078e00e5 */
[----:B------:R-:W-:Y:S01]  /*4ac0*/  IMAD.MOV.U32 R233, RZ, RZ, R226 ;  /* 0x000000ffffe97224 */ /* 0x000fe200078e00e2 */
[----:B------:R-:W2:Y:S01]  /*4ad0*/  LDL.LU.64 R228, [R1+0x138] ;  /* 0x0001380001e47983 */ /* 0x000ea20000300a00 */
[----:B------:R-:W-:Y:S02]  /*4ae0*/  IMAD.MOV.U32 R232, RZ, RZ, R227 ;  /* 0x000000ffffe87224 */ /* 0x000fe400078e00e3 */
[----:B------:R-:W-:Y:S01]  /*4af0*/  IMAD.MOV.U32 R235, RZ, RZ, R224 ;  /* 0x000000ffffeb7224 */ /* 0x000fe200078e00e0 */
[----:B------:R-:W2:Y:S01]  /*4b00*/  LDL.LU.64 R226, [R1+0x130] ;  /* 0x0001300001e27983 */ /* 0x000ea20000300a00 */
[----:B------:R-:W-:-:S03]  /*4b10*/  IMAD.MOV.U32 R234, RZ, RZ, R225 ;  /* 0x000000ffffea7224 */ /* 0x000fc600078e00e1 */
[----:B------:R-:W2:Y:S01]  /*4b20*/  LDL.LU.64 R224, [R1+0x128] ;  /* 0x0001280001e07983 */ /* 0x000ea20000300a00 */
[----:B------:R-:W-:Y:S02]  /*4b30*/  UIADD3 UR8, UR61, 0x2, URZ ;  /* 0x000000023d087890 */ /* 0x000fe4000fffe03f */
[----:B------:R-:W-:Y:S01]  /*4b40*/  UIADD3 UR5, UR4, 0x2, URZ ;  /* 0x0000000204057890 */ /* 0x000fe2000fffe03f */
[----:B------:R-:W-:Y:S01]  /*4b50*/  UMOV UR9, 0x80000020 ;  /* 0x8000002000097882 */ /* 0x000fe20000000000 */
[----:B------:R-:W-:-:S05]  /*4b60*/  UMOV UR11, 0x80000020 ;  /* 0x80000020000b7882 */ /* 0x000fca0000000000 */
[----:B------:R-:W-:Y:S01]  /*4b70*/  UMOV UR10, UR5 ;  /* 0x00000005000a7c82 */ /* 0x000fe20008000000 */
[----:B--2---:R-:W-:-:S06]  /*4b80*/  WARPGROUP.ARRIVE ;  /* 0x00000000000079c5 */ /* 0x004fcc0000000000 */
[----:B------:R-:W-:Y:S03]  /*4b90*/  HGMMA.64x16x16.F32.BF16 R224, gdesc[UR8], R224, gsb0 ;  /* 0x0020000008e079f0 */ /* 0x000fe600080018e0 */
[----:B------:R-:W-:Y:S02]  /*4ba0*/  WARPGROUP.DEPBAR.LE gsb0, 0x0 ;  /* 0x00008000000079c5 */ /* 0x000fe40000010000 */
[----:B------:R-:W-:Y:S04]  /*4bb0*/  STL.64 [R1+0x60], R224 ;  /* 0x000060e001007387 */ /* 0x000fe80000100a00 */
[----:B------:R-:W-:Y:S04]  /*4bc0*/  STL.64 [R1+0x68], R226 ;  /* 0x000068e201007387 */ /* 0x000fe80000100a00 */
[----:B------:R-:W-:Y:S04]  /*4bd0*/  STL.64 [R1+0x70], R228 ;  /* 0x000070e401007387 */ /* 0x000fe80000100a00 */
[----:B------:R1:W-:Y:S04]  /*4be0*/  STL.64 [R1+0x78], R230 ;  /* 0x000078e601007387 */ /* 0x0003e80000100a00 */
[----:B-1----:R-:W2:Y:S04]  /*4bf0*/  LDL.LU.64 R230, [R1+0x120] ;  /* 0x0001200001e67983 */ /* 0x002ea80000300a00 */
[----:B------:R-:W2:Y:S04]  /*4c00*/  LDL.LU.64 R228, [R1+0x118] ;  /* 0x0001180001e47983 */ /* 0x000ea80000300a00 */
[----:B------:R-:W2:Y:S04]  /*4c10*/  LDL.LU.64 R226, [R1+0x110] ;  /* 0x0001100001e27983 */ /* 0x000ea80000300a00 */
[----:B------:R-:W2:Y:S01]  /*4c20*/  LDL.LU.64 R224, [R1+0x108] ;  /* 0x0001080001e07983 */ /* 0x000ea20000300a00 */
[----:B------:R-:W-:Y:S01]  /*4c30*/  UIADD3 UR6, UR4, 0x42, URZ ;  /* 0x0000004204067890 */ /* 0x000fe2000fffe03f */
[----:B------:R-:W-:Y:S01]  /*4c40*/  UMOV UR20, UR8 ;  /* 0x0000000800147c82 */ /* 0x000fe20008000000 */
[----:B------:R-:W-:Y:S01]  /*4c50*/  UMOV UR21, UR9 ;  /* 0x0000000900157c82 */ /* 0x000fe20008000000 */
[----:B------:R-:W-:-:S04]  /*4c60*/  UMOV UR23, 0x80000020 ;  /* 0x8000002000177882 */ /* 0x000fc80000000000 */
        /* <DEDUP_REMOVED lines=15> */
[----:B------:R-:W-:Y:S01]  /*4d60*/  UMOV UR15, 0x80000020 ;  /* 0x80000020000f7882 */ /* 0x000fe20000000000 */
[----:B------:R-:W-:Y:S01]  /*4d70*/  UIADD3 UR18, UR4, 0xc2, URZ ;  /* 0x000000c204127890 */ /* 0x000fe2000fffe03f */
[----:B------:R-:W-:Y:S01]  /*4d80*/  UMOV UR16, UR8 ;  /* 0x0000000800107c82 */ /* 0x000fe20008000000 */
[----:B------:R-:W-:Y:S01]  /*4d90*/  UMOV UR17, UR9 ;  /* 0x0000000900117c82 */ /* 0x000fe20008000000 */
[----:B------:R-:W-:Y:S01]  /*4da0*/  UMOV UR19, 0x80000020 ;  /* 0x8000002000137882 */ /* 0x000fe20000000000 */
[----:B------:R-:W-:Y:S01]  /*4db0*/  UMOV UR6, UR22 ;  /* 0x0000001600067c82 */ /* 0x000fe20008000000 */
[----:B------:R-:W-:Y:S01]  /*4dc0*/  UIADD3 UR22, UR4, 0x102, URZ ;  /* 0x0000010204167890 */ /* 0x000fe2000fffe03f */
[----:B------:R-:W-:Y:S01]  /*4dd0*/  UMOV UR7, UR23 ;  /* 0x0000001700077c82 */ /* 0x000fe20008000000 */
[----:B------:R-:W-:Y:S01]  /*4de0*/  UMOV UR20, UR8 ;  /* 0x0000000800147c82 */ /* 0x000fe20008000000 */
[----:B------:R-:W-:Y:S01]  /*4df0*/  UMOV UR21, UR9 ;  /* 0x0000000900157c82 */ /* 0x000fe20008000000 */
[----:B------:R-:W-:Y:S01]  /*4e00*/  UMOV UR23, 0x80000020 ;  /* 0x8000002000177882 */ /* 0x000fe20000000000 */
        /* <DEDUP_REMOVED lines=8> */
[----:B--2---:R-:W-:-:S06]  /*4e90*/  WARPGROUP.ARRIVE ;  /* 0x00000000000079c5 */ /* 0x004fcc0000000000 */
        /* <DEDUP_REMOVED lines=13> */
[----:B------:R-:W-:Y:S01]  /*4f70*/  UIADD3 UR34, UR4, 0x1c2, URZ ;  /* 0x000001c204227890 */ /* 0x000fe2000fffe03f */
[----:B------:R-:W-:Y:S01]  /*4f80*/  UMOV UR32, UR8 ;  /* 0x0000000800207c82 */ /* 0x000fe20008000000 */
[----:B------:R-:W-:Y:S01]  /*4f90*/  UMOV UR33, UR9 ;  /* 0x0000000900217c82 */ /* 0x000fe20008000000 */
[----:B------:R-:W-:Y:S01]  /*4fa0*/  UMOV UR35, 0x80000020 ;  /* 0x8000002000237882 */ /* 0x000fe20000000000 */
        /* <DEDUP_REMOVED lines=31> */
[----:B------:R-:W-:Y:S01]  /*51a0*/  UMOV UR12, UR6 ;  /* 0x00000006000c7c82 */ /* 0x000fe20008000000 */
[----:B------:R-:W-:Y:S01]  /*51b0*/  UIADD3 UR6, UR4, 0x302, URZ ;  /* 0x0000030204067890 */ /* 0x000fe2000fffe03f */
[----:B------:R-:W-:Y:S01]  /*51c0*/  UMOV UR13, UR7 ;  /* 0x00000007000d7c82 */ /* 0x000fe20008000000 */
[----:B------:R-:W-:Y:S02]  /*51d0*/  UIADD3 UR54, UR4, 0x342, URZ ;  /* 0x0000034204367890 */ /* 0x000fe4000fffe03f */
[----:B------:R-:W-:Y:S01]  /*51e0*/  UIADD3 UR58, UR4, 0x382, URZ ;  /* 0x00000382043a7890 */ /* 0x000fe2000fffe03f */
[----:B------:R-:W-:Y:S02]  /*51f0*/  UMOV UR5, UR9 ;  /* 0x0000000900057c82 */ /* 0x000fe40008000000 */
[----:B------:R-:W-:Y:S01]  /*5200*/  UMOV UR4, UR8 ;  /* 0x0000000800047c82 */ /* 0x000fe20008000000 */
[----:B------:R-:W-:Y:S01]  /*5210*/  UMOV UR7, 0x80000020 ;  /* 0x8000002000077882 */ /* 0x000fe20000000000 */
[----:B------:R-:W-:-:S02]  /*5220*/  WARPGROUP.DEPBAR.LE gsb0, 0x0 ;  /* 0x00008000000079c5 */ /* 0x000fc40000010000 */
        /* <DEDUP_REMOVED lines=84> */
[----:B-1----:R-:W-:Y:S02]  /*5770*/  IMAD.MOV.U32 R230, RZ, RZ, R233 ;  /* 0x000000ffffe67224 */ /* 0x002fe400078e00e9 */
[----:B------:R-:W-:-:S05]  /*5780*/  IMAD.MOV.U32 R231, RZ, RZ, R232 ;  /* 0x000000ffffe77224 */ /* 0x000fca00078e00e8 */
[----:B------:R1:W-:Y:S01]  /*5790*/  STL.64 [R1+0xe0], R230 ;  /* 0x0000e0e601007387 */ /* 0x0003e20000100a00 */
[----:B--2---:R-:W-:Y:S02]  /*57a0*/  IMAD.MOV.U32 R228, RZ, RZ, R235 ;  /* 0x000000ffffe47224 */ /* 0x004fe400078e00eb */
[----:B------:R-:W-:-:S05]  /*57b0*/  IMAD.MOV.U32 R229, RZ, RZ, R234 ;  /* 0x000000ffffe57224 */ /* 0x000fca00078e00ea */
[----:B------:R2:W-:Y:S01]  /*57c0*/  STL.64 [R1+0xd8], R228 ;  /* 0x0000d8e401007387 */ /* 0x0005e20000100a00 */
[----:B-1----:R-:W-:-:S03]  /*57d0*/  IMAD.MOV.U32 R230, RZ, RZ, R9 ;  /* 0x000000ffffe67224 */ /* 0x002fc600078e0009 */
[----:B------:R1:W-:Y:S01]  /*57e0*/  STL.64 [R1+0xd0], R226 ;  /* 0x0000d0e201007387 */ /* 0x0003e20000100a00 */
[----:B------:R-:W-:-:S03]  /*57f0*/  IMAD.MOV.U32 R231, RZ, RZ, R5 ;  /* 0x000000ffffe77224 */ /* 0x000fc600078e0005 */
[----:B------:R3:W-:Y:S01]  /*5800*/  STL.64 [R1+0xc8], R224 ;  /* 0x0000c8e001007387 */ /* 0x0007e20000100a00 */
[----:B--2---:R-:W-:Y:S02]  /*5810*/  IMAD.MOV.U32 R228, RZ, RZ, R11 ;  /* 0x000000ffffe47224 */ /* 0x004fe400078e000b */
[----:B------:R-:W-:Y:S02]  /*5820*/  IMAD.MOV.U32 R229, RZ, RZ, R10 ;  /* 0x000000ffffe57224 */ /* 0x000fe400078e000a */
[----:B-1----:R-:W-:Y:S02]  /*5830*/  IMAD.MOV.U32 R226, RZ, RZ, R13 ;  /* 0x000000ffffe27224 */ /* 0x002fe400078e000d */
[----:B------:R-:W-:Y:S02]  /*5840*/  IMAD.MOV.U32 R227, RZ, RZ, R12 ;  /* 0x000000ffffe37224 */ /* 0x000fe400078e000c */
[----:B---3--:R-:W-:Y:S02]  /*5850*/  IMAD.MOV.U32 R224, RZ, RZ, R15 ;  /* 0x000000ffffe07224 */ /* 0x008fe400078e000f */
[----:B------:R-:W-:Y:S01]  /*5860*/  IMAD.MOV.U32 R225, RZ, RZ, R14 ;  /* 0x000000ffffe17224 */ /* 0x000fe200078e000e */
[----:B------:R-:W-:Y:S01]  /*5870*/  UMOV UR6, UR8 ;  /* 0x0000000800067c82 */ /* 0x000fe20008000000 */
[----:B------:R-:W-:Y:S01]  /*5880*/  UMOV UR7, UR9 ;  /* 0x0000000900077c82 */ /* 0x000fe20008000000 */
[----:B------:R-:W-:Y:S01]  /*5890*/  UMOV UR4, UR56 ;  /* 0x0000003800047c82 */ /* 0x000fe20008000000 */
[----:B------:R-:W-:Y:S01]  /*58a0*/  UMOV UR5, UR57 ;  /* 0x0000003900057c82 */ /* 0x000fe20008000000 */
[----:B------:R-:W-:-:S02]  /*58b0*/  WARPGROUP.DEPBAR.LE gsb0, 0x0 ;  /* 0x00008000000079c5 */ /* 0x000fc40000010000 */
[----:B------:R-:W-:-:S06]  /*58c0*/  WARPGROUP.ARRIVE ;  /* 0x00000000000079c5 */ /* 0x000fcc0000000000 */
[----:B------:R-:W-:Y:S03]  /*58d0*/  HGMMA.64x16x16.F32.BF16 R224, gdesc[UR4], R224, gsb0 ;  /* 0x0020000004e079f0 */ /* 0x000fe600080018e0 */
[----:B------:R-:W-:Y:S02]  /*58e0*/  WARPGROUP.DEPBAR.LE gsb0, 0x0 ;  /* 0x00008000000079c5 */ /* 0x000fe40000010000 */
[----:B------:R-:W-:Y:S04]  /*58f0*/  STL.64 [R1], R224 ;  /* 0x000000e001007387 */ /* 0x000fe80000100a00 */
[----:B------:R-:W-:Y:S04]  /*5900*/  STL.64 [R1+0x8], R226 ;  /* 0x000008e201007387 */ /* 0x000fe80000100a00 */
[----:B------:R-:W-:Y:S04]  /*5910*/  STL.64 [R1+0x10], R228 ;  /* 0x000010e401007387 */ /* 0x000fe80000100a00 */
[----:B------:R1:W-:Y:S04]  /*5920*/  STL.64 [R1+0x18], R230 ;  /* 0x000018e601007387 */ /* 0x0003e80000100a00 */
[----:B-1----:R-:W2:Y:S04]  /*5930*/  LDL.LU.64 R230, [R1+0xe0] ;  /* 0x0000e00001e67983 */ /* 0x002ea80000300a00 */
        /* <DEDUP_REMOVED lines=19> */
[----:B------:R-:W-:Y:S01]  /*5a70*/  BPT.TRAP 0x1 ;  /* 0x000000040000795c */ /* 0x000fe20000300000 */
.L_x_23:
[----:B------:R-:W2:Y:S01]  /*5a80*/  LDL R5, [R1+0x90] ;  /* 0x0000900001057983 */ /* 0x000ea20000100800 */
[----:B-----5:R-:W-:Y:S02]  /*5a90*/  R2UR UR6, R17 ;  /* 0x00000000110672ca */ /* 0x020fe400000e0000 */
[----:B------:R-:W-:-:S13]  /*5aa0*/  R2UR UR4, R4 ;  /* 0x00000000040472ca */ /* 0x000fda00000e0000 */
[----:B------:R-:W-:-:S04]  /*5ab0*/  ULEA UR4, UR4, UR6, 0x3 ;  /* 0x0000000604047291 */ /* 0x000fc8000f8e183f */
[----:B------:R-:W-:-:S04]  /*5ac0*/  UIADD3 UR4, UR4, 0x38, URZ ;  /* 0x0000003804047890 */ /* 0x000fc8000fffe03f */
[----:B------:R-:W-:-:S09]  /*5ad0*/  UPRMT UR4, URZ, 0x654, UR4 ;  /* 0x000006543f047896 */ /* 0x000fd20008000004 */
[----:B------:R-:W-:Y:S01]  /*5ae0*/  SYNCS.ARRIVE.TRANS64.RED.A1T0 RZ, [UR4], RZ ;  /* 0x000000ffffff79a7 */ /* 0x000fe20008100404 */
[----:B--2---:R-:W-:-:S13]  /*5af0*/  R2UR UR5, R5 ;  /* 0x00000000050572ca */ /* 0x004fda00000e0000 */
[----:B------:R-:W-:-:S06]  /*5b00*/  UISETP.GT.U32.AND UP0, UPT, UR5, 0x1, UPT ;  /* 0x000000010500788c */ /* 0x000fcc000bf04070 */
[----:B------:R-:W-:-:S13]  /*5b10*/  PLOP3.LUT P1, PT, PT, PT, UP0, 0x80, 0x0 ;  /* 0x000000000000781c */ /* 0x000fda0003f2f008 */
[----:B------:R-:W-:Y:S05]  /*5b20*/  @P1 BRA `(.L_x_24) ;  /* 0x0000000000041947 */ /* 0x000fea0003800000 */
[----:B------:R-:W-:Y:S01]  /*5b30*/  BPT.TRAP 0x1 ;  /* 0x000000040000795c */ /* 0x000fe20000300000 */
.L_x_24:
[----:B------:R-:W-:Y:S01]  /*5b40*/  R2UR UR4, R4 ;  /* 0x00000000040472ca */ /* 0x000fe200000e0000 */
[----:B------:R-:W-:Y:S01]  /*5b50*/  UIADD3 UR60, UR60, 0x1, URZ ;  /* 0x000000013c3c7890 */ /* 0x000fe2000fffe03f */
[C---:B------:R-:W-:Y:S01]  /*5b60*/  ISETP.GT.AND P1, PT, R0.reuse, 0x1, PT ;  /* 0x000000010000780c */ /* 0x040fe20003f24270 */
[----:B------:R-:W-:Y:S02]  /*5b70*/  VIADD R0, R0, 0xffffffff ;  /* 0xffffffff00007836 */ /* 0x000fe40000000000 */
[----:B------:R-:W-:-:S04]  /*5b80*/  UISETP.NE.AND UP0, UPT, UR60, 0x7, UPT ;  /* 0x000000073c00788c */ /* 0x000fc8000bf05270 */
[----:B------:R-:W-:Y:S02]  /*5b90*/  USEL UR5, URZ, 0x1, UP0 ;  /* 0x000000013f057887 */ /* 0x000fe40008000000 */
[----:B------:R-:W-:Y:S02]  /*5ba0*/  USEL UR60, UR60, URZ, UP0 ;  /* 0x0000003f3c3c7287 */ /* 0x000fe40008000000 */
[----:B------:R-:W-:Y:S02]  /*5bb0*/  UIADD3 UR4, UR4, 0x1, URZ ;  /* 0x0000000104047890 */ /* 0x000fe4000fffe03f */
[----:B------:R-:W-:Y:S02]  /*5bc0*/  LOP3.LUT R3, R3, UR5, RZ, 0x3c, !PT ;  /* 0x0000000503037c12 */ /* 0x000fe4000f8e3cff */
[----:B------:R-:W-:-:S04]  /*5bd0*/  UISETP.NE.AND UP1, UPT, UR4, 0x7, UPT ;  /* 0x000000070400788c */ /* 0x000fc8000bf25270 */
[----:B------:R-:W-:-:S06]  /*5be0*/  USEL UR4, UR4, URZ, UP1 ;  /* 0x0000003f04047287 */ /* 0x000fcc0008800000 */
[----:B------:R-:W-:Y:S01]  /*5bf0*/  IMAD.U32 R4, RZ, RZ, UR4 ;  /* 0x00000004ff047e24 */ /* 0x000fe2000f8e00ff */
[----:B------:R-:W-:Y:S06]  /*5c00*/  @P1 BRA `(.L_x_25) ;  /* 0xffffffdc00081947 */ /* 0x000fec000383ffff */
.L_x_18:
[----:B------:R1:W5:Y:S01]  /*5c10*/  LDL R9, [R1+0xa4] ;  /* 0x0000a40001097983 */ /* 0x0003620000100800 */
[----:B------:R-:W2:Y:S02]  /*5c20*/  LDC R0, c[0x0][0x28c] ;  /* 0x0000a300ff007b82 */ /* 0x000ea40000000800 */
[----:B--2---:R-:W-:-:S13]  /*5c30*/  ISETP.GE.AND P1, PT, R0, 0x1, PT ;  /* 0x000000010000780c */ /* 0x004fda0003f26270 */
[----:B-1----:R-:W-:Y:S05]  /*5c40*/  @!P1 BRA `(.L_x_26) ;  /* 0x0000000000509947 */ /* 0x002fea0003800000 */
[----:B------:R-:W-:Y:S05]  /*5c50*/  @!P0 BRA `(.L_x_27) ;  /* 0x0000000000048947 */ /* 0x000fea0003800000 */
[----:B------:R-:W-:Y:S01]  /*5c60*/  BPT.TRAP 0x1 ;  /* 0x000000040000795c */ /* 0x000fe20000300000 */
.L_x_27:
[----:B------:R-:W2:Y:S01]  /*5c70*/  LDL R0, [R1+0x90] ;  /* 0x0000900001007983 */ /* 0x000ea20000100800 */
[----:B-----5:R-:W-:Y:S02]  /*5c80*/  R2UR UR6, R9 ;  /* 0x00000000090672ca */ /* 0x020fe400000e0000 */
[----:B------:R-:W-:Y:S02]  /*5c90*/  R2UR UR5, R17 ;  /* 0x00000000110572ca */ /* 0x000fe400000e0000 */
[----:B--2---:R-:W-:-:S09]  /*5ca0*/  R2UR UR4, R0 ;  /* 0x00000000000472ca */ /* 0x004fd200000e0000 */
[----:B------:R-:W-:-:S04]  /*5cb0*/  VIADD R0, R8, UR6 ;  /* 0x0000000608007c36 */ /* 0x000fc80008000000 */
[----:B------:R-:W-:-:S04]  /*5cc0*/  IMAD.WIDE.U32 R4, R0, 0x24924925, RZ ;  /* 0x2492492500047825 */ /* 0x000fc800078e00ff */
[----:B------:R-:W-:Y:S01]  /*5cd0*/  IMAD.IADD R3, R0, 0x1, -R5 ;  /* 0x0000000100037824 */ /* 0x000fe200078e0a05 */
[----:B------:R-:W-:-:S04]  /*5ce0*/  UISETP.GT.U32.AND UP0, UPT, UR4, 0x1, UPT ;  /* 0x000000010400788c */ /* 0x000fc8000bf04070 */
[----:B------:R-:W-:-:S04]  /*5cf0*/  LEA.HI R3, R3, R5, RZ, 0x1f ;  /* 0x0000000503037211 */ /* 0x000fc800078ff8ff */
[----:B------:R-:W-:Y:S02]  /*5d00*/  SHF.R.U32.HI R3, RZ, 0x2, R3 ;  /* 0x00000002ff037819 */ /* 0x000fe40000011603 */
[----:B------:R-:W-:-:S03]  /*5d10*/  PLOP3.LUT P0, PT, PT, PT, UP0, 0x80, 0x0 ;  /* 0x000000000000781c */ /* 0x000fc60003f0f008 */
[----:B------:R-:W-:-:S05]  /*5d20*/  IMAD R0, R3, -0x7, R0 ;  /* 0xfffffff903007824 */ /* 0x000fca00078e0200 */
[----:B------:R-:W-:-:S05]  /*5d30*/  LEA R0, R0, UR5, 0x3 ;  /* 0x0000000500007c11 */ /* 0x000fca000f8e18ff */
[----:B------:R-:W-:-:S05]  /*5d40*/  VIADD R0, R0, 0x38 ;  /* 0x0000003800007836 */ /* 0x000fca0000000000 */
[----:B------:R-:W-:-:S04]  /*5d50*/  PRMT R0, RZ, 0x654, R0 ;  /* 0x00000654ff007816 */ /* 0x000fc80000000000 */
[----:B------:R1:W-:Y:S01]  /*5d60*/  SYNCS.ARRIVE.TRANS64.RED.A1T0 RZ, [R0+URZ], RZ ;  /* 0x000000ff00ff79a7 */ /* 0x0003e2000810043f */
[----:B------:R-:W-:Y:S05]  /*5d70*/  @P0 BRA `(.L_x_26) ;  /* 0x0000000000040947 */ /* 0x000fea0003800000 */
[----:B------:R-:W-:Y:S01]  /*5d80*/  BPT.TRAP 0x1 ;  /* 0x000000040000795c */ /* 0x000fe20000300000 */
.L_x_26:
[----:B-1----:R-:W2:Y:S01]  /*5d90*/  LDL R0, [R1+0xb4] ;  /* 0x0000b40001007983 */ /* 0x002ea20000100800 */
[----:B------:R-:W1:Y:S01]  /*5da0*/  S2R R3, SR_TID.X ;  /* 0x0000000000037919 */ /* 0x000e620000002100 */
[----:B------:R-:W3:Y:S01]  /*5db0*/  S2R R5, SR_TID.X ;  /* 0x0000000000057919 */ /* 0x000ee20000002100 */
[----:B------:R-:W-:Y:S01]  /*5dc0*/  R2UR UR4, R18 ;  /* 0x00000000120472ca */ /* 0x000fe200000e0000 */
[----:B------:R-:W-:Y:S01]  /*5dd0*/  ULDC.64 UR8, c[0x0][0x5d0] ;  /* 0x0001740000087ab9 */ /* 0x000fe20000000a00 */
[----:B------:R-:W4:Y:S04]  /*5de0*/  LDL.LU R6, [R1+0xb0] ;  /* 0x0000b00001067983 */ /* 0x000f280000300800 */
[----:B------:R-:W4:Y:S01]  /*5df0*/  LDL R20, [R1+0x94] ;  /* 0x0000940001147983 */ /* 0x000f220000100800 */
[----:B------:R-:W-:Y:S01]  /*5e00*/  R2UR UR7, R19 ;  /* 0x00000000130772ca */ /* 0x000fe200000e0000 */
[----:B------:R-:W-:Y:S01]  /*5e10*/  IMAD.U32 R8, RZ, RZ, UR8 ;  /* 0x00000008ff087e24 */ /* 0x000fe2000f8e00ff */
[----:B-----5:R-:W-:-:S04]  /*5e20*/  R2UR UR5, R9 ;  /* 0x00000000090572ca */ /* 0x020fc800000e0000 */
[----:B------:R-:W-:-:S06]  /*5e30*/  UIMAD UR6, UR4, 0xf0, URZ ;  /* 0x000000f0040678a4 */ /* 0x000fcc000f8e023f */
[----:B------:R-:W-:Y:S01]  /*5e40*/  IMAD.U32 R10, RZ, RZ, UR6 ;  /* 0x00000006ff0a7e24 */ /* 0x000fe2000f8e00ff */
[----:B------:R-:W-:Y:S02]  /*5e50*/  UIMAD.WIDE UR10, UR7, 0x100, URZ ;  /* 0x00000100070a78a5 */ /* 0x000fe4000f8e023f */
[----:B------:R-:W-:Y:S01]  /*5e60*/  USHF.L.U32 UR7, UR7, 0x8, URZ ;  /* 0x0000000807077899 */ /* 0x000fe2000800063f */
[----:B-1----:R-:W-:-:S04]  /*5e70*/  SHF.R.U32.HI R3, RZ, 0x7, R3 ;  /* 0x00000007ff037819 */ /* 0x002fc80000011603 */
[----:B------:R-:W-:Y:S01]  /*5e80*/  LOP3.LUT R3, R3, 0x1, RZ, 0xc0, !PT ;  /* 0x0000000103037812 */ /* 0x000fe200078ec0ff */
[C---:B---3--:R-:W-:Y:S01]  /*5e90*/  IMAD.SHL.U32 R11, R5.reuse, 0x2, RZ ;  /* 0x00000002050b7824 */ /* 0x048fe200078e00ff */
[----:B------:R-:W-:-:S03]  /*5ea0*/  LOP3.LUT R4, R5, 0x60, RZ, 0xc0, !PT ;  /* 0x0000006005047812 */ /* 0x000fc600078ec0ff */
[----:B------:R-:W-:Y:S01]  /*5eb0*/  IMAD.SHL.U32 R17, R3, 0x40, RZ ;  /* 0x0000004003117824 */ /* 0x000fe200078e00ff */
[----:B------:R-:W-:Y:S02]  /*5ec0*/  LOP3.LUT R10, R10, 0x6, R11, 0xf8, !PT ;  /* 0x000000060a0a7812 */ /* 0x000fe400078ef80b */
[----:B------:R-:W-:Y:S02]  /*5ed0*/  SHF.R.U32.HI R4, RZ, 0x1, R4 ;  /* 0x00000001ff047819 */ /* 0x000fe40000011604 */
[----:B------:R-:W-:Y:S02]  /*5ee0*/  SHF.R.S32.HI R11, RZ, 0x1f, R10 ;  /* 0x0000001fff0b7819 */ /* 0x000fe4000001140a */
[----:B--2---:R-:W-:Y:S02]  /*5ef0*/  R2UR UR15, R0 ;  /* 0x00000000000f72ca */ /* 0x004fe400000e0000 */
[----:B------:R-:W-:-:S04]  /*5f00*/  SHF.R.U32.HI R0, RZ, 0x2, R5 ;  /* 0x00000002ff007819 */ /* 0x000fc80000011605 */
[----:B------:R-:W-:-:S04]  /*5f10*/  LOP3.LUT R0, R0, 0x7, RZ, 0xc0, !PT ;  /* 0x0000000700007812 */ /* 0x000fc800078ec0ff */
[--C-:B------:R-:W-:Y:S02]  /*5f20*/  LOP3.LUT R17, R17, 0x40, R0.reuse, 0xe2, !PT ;  /* 0x0000004011117812 */ /* 0x100fe400078ee200 */
[----:B------:R-:W-:Y:S01]  /*5f30*/  IADD3 R0, RZ, -R4, -R0 ;  /* 0x80000004ff007210 */ /* 0x000fe20007ffe800 */
[----:B------:R-:W-:Y:S01]  /*5f40*/  UISETP.GE.U32.AND UP1, UPT, UR15, 0x7, UPT ;  /* 0x000000070f00788c */ /* 0x000fe2000bf26070 */
[----:B----4-:R-:W-:Y:S02]  /*5f50*/  R2UR UR14, R6 ;  /* 0x00000000060e72ca */ /* 0x010fe400000e0000 */
[----:B------:R-:W-:Y:S01]  /*5f60*/  R2UR UR12, R20 ;  /* 0x00000000140c72ca */ /* 0x000fe200000e0000 */
[----:B------:R-:W-:Y:S01]  /*5f70*/  IMAD R0, R3, -0x40, R0 ;  /* 0xffffffc003007824 */ /* 0x000fe200078e0200 */
[----:B------:R-:W-:Y:S01]  /*5f80*/  LOP3.LUT R17, R17, UR10, R4, 0xfe, !PT ;  /* 0x0000000a11117c12 */ /* 0x000fe2000f8efe04 */
[----:B------:R-:W-:-:S10]  /*5f90*/  IMAD.MOV.U32 R4, RZ, RZ, -0x2 ;  /* 0xfffffffeff047424 */ /* 0x000fd400078e00ff */
[----:B------:R-:W-:Y:S02]  /*5fa0*/  USHF.R.S32.HI UR13, URZ, 0x1f, UR12 ;  /* 0x0000001f3f0d7899 */ /* 0x000fe4000801140c */
[----:B------:R-:W-:Y:S02]  /*5fb0*/  IMAD.WIDE.U32 R8, R8, UR12, R10 ;  /* 0x0000000c08087c25 */ /* 0x000fe4000f8e000a */
[----:B------:R-:W-:Y:S02]  /*5fc0*/  UIMAD UR4, UR13, UR8, URZ ;  /* 0x000000080d0472a4 */ /* 0x000fe4000f8e023f */
[----:B------:R-:W-:Y:S02]  /*5fd0*/  UIADD3 UR8, UR15, UR5, URZ ;  /* 0x000000050f087290 */ /* 0x000fe4000fffe03f */
[----:B------:R-:W-:Y:S02]  /*5fe0*/  UIMAD UR4, UR12, UR9, UR4 ;  /* 0x000000090c0472a4 */ /* 0x000fe4000f8e0204 */
[----:B------:R-:W-:Y:S01]  /*5ff0*/  UISETP.GT.U32.AND UP0, UPT, UR8, 0x6, UPT ;  /* 0x000000060800788c */ /* 0x000fe2000bf04070 */
[----:B------:R-:W-:Y:S01]  /*6000*/  ULDC UR12, c[0x0][0x284] ;  /* 0x0000a100000c7ab9 */ /* 0x000fe20000000800 */
[----:B------:R-:W-:Y:S01]  /*6010*/  ULDC UR9, c[0x0][0x288] ;  /* 0x0000a20000097ab9 */ /* 0x000fe20000000800 */
[----:B------:R-:W-:Y:S01]  /*6020*/  IMAD.U32 R3, RZ, RZ, UR12 ;  /* 0x0000000cff037e24 */ /* 0x000fe2000f8e00ff */
[----:B------:R-:W-:Y:S01]  /*6030*/  UISETP.LT.U32.AND UP0, UPT, UR15, 0x7, UP0 ;  /* 0x000000070f00788c */ /* 0x000fe20008701070 */
[----:B------:R-:W-:Y:S01]  /*6040*/  VIADD R9, R9, UR4 ;  /* 0x0000000409097c36 */ /* 0x000fe20008000000 */
[----:B------:R-:W-:-:S02]  /*6050*/  UIMAD.WIDE.U32 UR4, UR8, 0x24924925, URZ ;  /* 0x24924925080478a5 */ /* 0x000fc4000f8e003f */
[----:B------:R-:W-:Y:S01]  /*6060*/  IADD3 R0, R3, -UR7, R0 ;  /* 0x8000000703007c10 */ /* 0x000fe2000fffe000 */
[----:B------:R-:W-:Y:S01]  /*6070*/  UISETP.GE.AND UP2, UPT, UR6, UR9, UPT ;  /* 0x000000090600728c */ /* 0x000fe2000bf46270 */
[----:B------:R-:W-:Y:S01]  /*6080*/  LOP3.LUT R3, R5, 0x3, RZ, 0xc0, !PT ;  /* 0x0000000305037812 */ /* 0x000fe200078ec0ff */
[----:B------:R-:W-:Y:S02]  /*6090*/  UIADD3 UR4, UR8, -UR5, URZ ;  /* 0x8000000508047290 */ /* 0x000fe4000fffe03f */
[----:B------:R-:W-:Y:S02]  /*60a0*/  UISETP.GE.OR UP2, UPT, UR7, UR12, UP2 ;  /* 0x0000000c0700728c */ /* 0x000fe40009746670 */
[----:B------:R-:W-:Y:S01]  /*60b0*/  IMAD R3, R3, R4, UR9 ;  /* 0x0000000903037e24 */ /* 0x000fe2000f8e0204 */
[----:B------:R-:W-:Y:S02]  /*60c0*/  USEL UR9, URZ, 0x1, !UP0 ;  /* 0x000000013f097887 */ /* 0x000fe4000c000000 */
[----:B------:R-:W-:Y:S01]  /*60d0*/  ULEA.HI UR4, UR4, UR5, URZ, 0x1f ;  /* 0x0000000504047291 */ /* 0x000fe2000f8ff83f */
[----:B------:R-:W-:Y:S01]  /*60e0*/  PLOP3.LUT P0, PT, PT, PT, UP2, 0x80, 0x0 ;  /* 0x000000000000781c */ /* 0x000fe20003f0f028 */
[----:B------:R-:W-:Y:S01]  /*60f0*/  ULOP3.LUT UR14, UR14, UR9, URZ, 0x3c, !UPT ;  /* 0x000000090e0e7292 */ /* 0x000fe2000f8e3c3f */
[----:B------:R-:W-:Y:S01]  /*6100*/  VIADD R3, R3, -UR6 ;  /* 0x8000000603037c36 */ /* 0x000fe20008000000 */
[----:B------:R-:W-:Y:S01]  /*6110*/  USHF.R.U32.HI UR4, URZ, 0x2, UR4 ;  /* 0x000000023f047899 */ /* 0x000fe20008011604 */
[----:B------:R-:W-:-:S03]  /*6120*/  UMOV UR6, 0xffffffff ;  /* 0xffffffff00067882 */ /* 0x000fc60000000000 */
[----:B------:R-:W-:Y:S02]  /*6130*/  @UP1 ULOP3.LUT UR14, UR14, 0x1, UR4, 0x78, !UPT ;  /* 0x000000010e0e1892 */ /* 0x000fe4000f8e7804 */
[----:B------:R-:W-:-:S04]  /*6140*/  UIMAD UR4, UR4, -0x7, UR8 ;  /* 0xfffffff9040478a4 */ /* 0x000fc8000f8e0208 */
[----:B------:R-:W-:Y:S02]  /*6150*/  IMAD.U32 R5, RZ, RZ, UR14 ;  /* 0x0000000eff057e24 */ /* 0x000fe4000f8e00ff */
[----:B------:R-:W-:-:S03]  /*6160*/  IMAD.U32 R4, RZ, RZ, UR4 ;  /* 0x00000004ff047e24 */ /* 0x000fc6000f8e00ff */
[----:B------:R1:W-:Y:S04]  /*6170*/  STL [R1+0xb0], R5 ;  /* 0x0000b00501007387 */ /* 0x0003e80000100800 */
[----:B------:R1:W-:Y:S01]  /*6180*/  STL [R1+0xa4], R4 ;  /* 0x0000a40401007387 */ /* 0x0003e20000100800 */
[----:B------:R-:W-:Y:S05]  /*6190*/  @P0 BRA `(.L_x_28) ;  /* 0x0000010400d00947 */ /* 0x000fea0003800000 */
[----:B------:R-:W-:Y:S01]  /*61a0*/  FSETP.NEU.AND P2, PT, R16, RZ, PT ;  /* 0x000000ff1000720b */ /* 0x000fe20003f4d000 */
[----:B------:R-:W-:Y:S01]  /*61b0*/  ULDC.64 UR8, c[0x0][0x5c8] ;  /* 0x0001720000087ab9 */ /* 0x000fe20000000a00 */
[----:B------:R-:W-:Y:S01]  /*61c0*/  ISETP.GT.AND P0, PT, R3, RZ, PT ;  /* 0x000000ff0300720c */ /* 0x000fe20003f04270 */
[----:B------:R-:W-:Y:S01]  /*61d0*/  UIMAD UR4, UR11, UR8, URZ ;  /* 0x000000080b0472a4 */ /* 0x000fe2000f8e023f */
[----:B------:R-:W-:Y:S01]  /*61e0*/  IMAD.U32 R18, RZ, RZ, UR9 ;  /* 0x00000009ff127e24 */ /* 0x000fe2000f8e00ff */
[----:B------:R-:W-:Y:S01]  /*61f0*/  BSSY B0, `(.L_x_28) ;  /* 0x000106e000007945 */ /* 0x000fe20003800000 */
[----:B------:R-:W-:Y:S01]  /*6200*/  IMAD.WIDE.U32 R8, R17, UR8, R8 ;  /* 0x0000000811087c25 */ /* 0x000fe2000f8e0008 */
[----:B------:R-:W-:-:S03]  /*6210*/  ISETP.GT.AND P1, PT, R0, RZ, P0 ;  /* 0x000000ff0000720c */ /* 0x000fc60000724270 */
[----:B------:R-:W-:-:S04]  /*6220*/  IMAD R18, R17, R18, UR4 ;  /* 0x0000000411127e24 */ /* 0x000fc8000f8e0212 */
[----:B------:R-:W-:Y:S01]  /*6230*/  IMAD.IADD R18, R9, 0x1, R18 ;  /* 0x0000000109127824 */ /* 0x000fe200078e0212 */
[----:B------:R-:W-:Y:S06]  /*6240*/  @!P2 BRA `(.L_x_29) ;  /* 0x000000c000d0a947 */ /* 0x000fec0003800000 */
[----:B------:R-:W1:Y:S01]  /*6250*/  LDC.64 R6, c[0x0][0x5b8] ;  /* 0x00016e00ff067b82 */ /* 0x000e620000000a00 */
[----:B------:R-:W2:Y:S01]  /*6260*/  LDL.LU R21, [R1+0x60] ;  /* 0x0000600001157983 */ /* 0x000ea20000300800 */
[----:B------:R-:W-:Y:S01]  /*6270*/  R2UR UR7, R20 ;  /* 0x00000000140772ca */ /* 0x000fe200000e0000 */
[----:B------:R-:W-:-:S05]  /*6280*/  ULDC.64 UR14, c[0x0][0x208] ;  /* 0x00008200000e7ab9 */ /* 0x000fca0000000a00 */
[----:B------:R-:W3:Y:S01]  /*6290*/  LDC.64 R14, c[0x0][0x5b0] ;  /* 0x00016c00ff0e7b82 */ /* 0x000ee20000000a00 */
[----:B-1----:R-:W-:Y:S01]  /*62a0*/  IMAD.MOV.U32 R5, RZ, RZ, R7 ;  /* 0x000000ffff057224 */ /* 0x002fe200078e0007 */
[----:B------:R1:W-:Y:S01]  /*62b0*/  STL [R1+0x80], R6 ;  /* 0x0000800601007387 */ /* 0x0003e20000100800 */
[----:B------:R-:W-:-:S04]  /*62c0*/  IMAD.MOV.U32 R19, RZ, RZ, R6 ;  /* 0x000000ffff137224 */ /* 0x000fc800078e0006 */
[C---:B------:R-:W-:Y:S01]  /*62d0*/  IMAD R4, R19.reuse, UR13, RZ ;  /* 0x0000000d13047c24 */ /* 0x040fe2000f8e02ff */
[----:B---3--:R-:W-:Y:S01]  /*62e0*/  R2UR UR4, R14 ;  /* 0x000000000e0472ca */ /* 0x008fe200000e0000 */
[----:B------:R-:W-:Y:S01]  /*62f0*/  IMAD.WIDE.U32 R12, R19, UR7, R10 ;  /* 0x00000007130c7c25 */ /* 0x000fe2000f8e000a */
[----:B-1----:R-:W1:Y:S03]  /*6300*/  LDC.64 R6, c[0x0][0x5a8] ;  /* 0x00016a00ff067b82 */ /* 0x002e660000000a00 */
[----:B0-----:R-:W-:Y:S02]  /*6310*/  IMAD R233, R5, UR7, R4 ;  /* 0x0000000705e97c24 */ /* 0x001fe4000f8e0204 */
[----:B------:R-:W-:Y:S02]  /*6320*/  IMAD.MOV.U32 R236, RZ, RZ, R12 ;  /* 0x000000ffffec7224 */ /* 0x000fe400078e000c */
[----:B------:R-:W-:Y:S01]  /*6330*/  IMAD.IADD R237, R13, 0x1, R233 ;  /* 0x000000010ded7824 */ /* 0x000fe200078e02e9 */
[----:B------:R-:W-:Y:S03]  /*6340*/  STL [R1+0x84], R233 ;  /* 0x000084e901007387 */ /* 0x000fe60000100800 */
[----:B------:R-:W-:Y:S01]  /*6350*/  UIMAD UR4, UR11, UR4, URZ ;  /* 0x000000040b0472a4 */ /* 0x000fe2000f8e023f */
[C---:B------:R-:W-:Y:S01]  /*6360*/  IMAD.WIDE.U32 R4, R17.reuse, R14, R236 ;  /* 0x0000000e11047225 */ /* 0x040fe200078e00ec */
[----:B------:R1:W-:Y:S04]  /*6370*/  STL.64 [R1+0x88], R12 ;  /* 0x0000880c01007387 */ /* 0x0003e80000100a00 */
[----:B------:R-:W-:Y:S01]  /*6380*/  IMAD R23, R17, R15, UR4 ;  /* 0x0000000411177e24 */ /* 0x000fe2000f8e020f */
[----:B------:R-:W-:-:S03]  /*6390*/  ULDC.64 UR4, c[0x0][0x5c0] ;  /* 0x0001700000047ab9 */ /* 0x000fc60000000a00 */
[----:B------:R-:W-:Y:S01]  /*63a0*/  IMAD.IADD R5, R5, 0x1, R23 ;  /* 0x0000000105057824 */ /* 0x000fe200078e0217 */
[----:B------:R0:W-:Y:S01]  /*63b0*/  STL [R1+0xa0], R23 ;  /* 0x0000a01701007387 */ /* 0x0001e20000100800 */
[----:B-1----:R-:W-:-:S04]  /*63c0*/  LEA R12, P2, R4, R6, 0x1 ;  /* 0x00000006040c7211 */ /* 0x002fc800078408ff */
[----:B------:R-:W-:-:S05]  /*63d0*/  LEA.HI.X R13, R4, R7, R5, 0x1, P2 ;  /* 0x00000007040d7211 */ /* 0x000fca00010f0c05 */
[----:B------:R-:W3:Y:S01]  /*63e0*/  @P1 LDG.E.LTC128B.U16 R234, desc[UR14][R12.64] ;  /* 0x0000000e0cea1981 */ /* 0x000ee2000c1e1520 */
[C---:B------:R-:W-:Y:S01]  /*63f0*/  LEA R4, P2, R8.reuse, UR4, 0x1 ;  /* 0x0000000408047c11 */ /* 0x040fe2000f8408ff */
[----:B------:R-:W-:Y:S01]  /*6400*/  BSSY B1, `(.L_x_30) ;  /* 0x0000012000017945 */ /* 0x000fe20003800000 */
[----:B------:R-:W-:Y:S02]  /*6410*/  ISETP.GT.AND P3, PT, R3, 0x1, PT ;  /* 0x000000010300780c */ /* 0x000fe40003f64270 */
[----:B------:R-:W-:Y:S01]  /*6420*/  LEA.HI.X R5, R8, UR5, R18, 0x1, P2 ;  /* 0x0000000508057c11 */ /* 0x000fe200090f0c12 */
[----:B------:R-:W-:-:S04]  /*6430*/  IMAD.WIDE.U32 R8, R17, R14, R10 ;  /* 0x0000000e11087225 */ /* 0x000fc800078e000a */
[----:B------:R-:W-:Y:S02]  /*6440*/  IMAD.IADD R9, R23, 0x1, R9 ;  /* 0x0000000117097824 */ /* 0x000fe400078e0209 */
[----:B------:R-:W-:-:S04]  /*6450*/  IMAD.WIDE.U32 R8, R19, UR7, R8 ;  /* 0x0000000713087c25 */ /* 0x000fc8000f8e0008 */
[----:B------:R-:W-:Y:S01]  /*6460*/  IMAD.IADD R9, R233, 0x1, R9 ;  /* 0x00000001e9097824 */ /* 0x000fe200078e0209 */
[----:B------:R-:W-:-:S04]  /*6470*/  LEA R18, P2, R8, R6, 0x1 ;  /* 0x0000000608127211 */ /* 0x000fc800078408ff */
[----:B------:R-:W-:Y:S02]  /*6480*/  LEA.HI.X R19, R8, R7, R9, 0x1, P2 ;  /* 0x0000000708137211 */ /* 0x000fe400010f0c09 */
[----:B------:R-:W-:Y:S01]  /*6490*/  ISETP.GT.AND P2, PT, R0, RZ, P3 ;  /* 0x000000ff0000720c */ /* 0x000fe20001f44270 */
[----:B---3--:R-:W-:-:S04]  /*64a0*/  IMAD.U32 R12, R234, 0x10000, RZ ;  /* 0x00010000ea0c7824 */ /* 0x008fc800078e00ff */
[----:B------:R-:W-:-:S04]  /*64b0*/  FMUL R12, R12, R16 ;  /* 0x000000100c0c7220 */ /* 0x000fc80000400000 */
[----:B--2---:R-:W-:-:S05]  /*64c0*/  FFMA R12, R21, R2, R12 ;  /* 0x00000002150c7223 */ /* 0x004fca000000000c */
[----:B------:R-:W-:-:S05]  /*64d0*/  F2FP.BF16.F32.PACK_AB R8, RZ, R12 ;  /* 0x0000000cff08723e */ /* 0x000fca00000010ff */
[----:B------:R0:W-:Y:S01]  /*64e0*/  @P1 STG.E.U16 desc[UR14][R4.64], R8 ;  /* 0x0000000804001986 */ /* 0x0001e2000c10150e */
[----:B------:R-:W-:Y:S05]  /*64f0*/  @!P2 BRA `(.L_x_31) ;  /* 0x000000000008a947 */ /* 0x000fea0003800000 */
[----:B------:R-:W-:Y:S02]  /*6500*/  ULDC.64 UR4, c[0x0][0x208] ;  /* 0x0000820000047ab9 */ /* 0x000fe40000000a00 */
[----:B------:R1:W5:Y:S03]  /*6510*/  LDG.E.LTC128B.U16 R234, desc[UR4][R18.64+0x2] ;  /* 0x0000020412ea7981 */ /* 0x000366000c1e1520 */
.L_x_31:
[----:B------:R-:W-:Y:S05]  /*6520*/  BSYNC B1 ;  /* 0x0000000000017941 */ /* 0x000fea0003800000 */
.L_x_30:
[----:B------:R-:W2:Y:S04]  /*6530*/  LDL.LU R9, [R1+0x64] ;  /* 0x0000640001097983 */ /* 0x000ea80000300800 */
[----:B------:R-:W3:Y:S01]  /*6540*/  LDL.64 R12, [R1+0x88] ;  /* 0x00008800010c7983 */ /* 0x000ee20000100a00 */
[----:B0----5:R-:W-:Y:S01]  /*6550*/  IMAD.U32 R8, R234, 0x10000, RZ ;  /* 0x00010000ea087824 */ /* 0x021fe200078e00ff */
[----:B------:R-:W-:Y:S01]  /*6560*/  R2UR UR7, R20 ;  /* 0x00000000140772ca */ /* 0x000fe200000e0000 */
[C---:B------:R-:W-:Y:S01]  /*6570*/  IMAD.SHL.U32 R20, R14.reuse, 0x8, RZ ;  /* 0x000000080e147824 */ /* 0x040fe200078e00ff */
[----:B------:R-:W-:Y:S01]  /*6580*/  SHF.L.U64.HI R21, R14, 0x3, R15 ;  /* 0x000000030e157819 */ /* 0x000fe2000001020f */
[----:B------:R-:W-:Y:S01]  /*6590*/  FMUL R8, R8, R16 ;  /* 0x0000001008087220 */ /* 0x000fe20000400000 */
[----:B------:R-:W-:Y:S01]  /*65a0*/  ISETP.GT.AND P1, PT, R0, 0x8, P0 ;  /* 0x000000080000780c */ /* 0x000fe20000724270 */
[----:B------:R-:W-:Y:S01]  /*65b0*/  ULDC.64 UR4, c[0x0][0x208] ;  /* 0x0000820000047ab9 */ /* 0x000fe20000000a00 */
[----:B------:R-:W4:Y:S01]  /*65c0*/  LDL.LU R232, [R1+0x68] ;  /* 0x0000680001e87983 */ /* 0x000f220000300800 */
[----:B--2---:R-:W-:Y:S01]  /*65d0*/  FFMA R22, R9, R2, R8 ;  /* 0x0000000209167223 */ /* 0x004fe20000000008 */
[----:B------:R-:W-:-:S04]  /*65e0*/  IMAD.WIDE.U32 R8, R17, R14, R20 ;  /* 0x0000000e11087225 */ /* 0x000fc800078e0014 */
[----:B------:R-:W-:Y:S01]  /*65f0*/  IMAD.IADD R235, R23, 0x1, R9 ;  /* 0x0000000117eb7824 */ /* 0x000fe200078e0209 */
[----:B---3--:R-:W-:Y:S02]  /*6600*/  IADD3 R13, P4, R12, R8, RZ ;  /* 0x000000080c0d7210 */ /* 0x008fe40007f9e0ff */
[----:B------:R-:W-:-:S03]  /*6610*/  F2FP.BF16.F32.PACK_AB R22, RZ, R22 ;  /* 0x00000016ff16723e */ /* 0x000fc600000010ff */
[----:B------:R-:W-:Y:S01]  /*6620*/  IMAD.X R23, R235, 0x1, R237, P4 ;  /* 0x00000001eb177824 */ /* 0x000fe200020e06ed */
[C---:B------:R-:W-:Y:S01]  /*6630*/  LEA R12, P4, R13.reuse, R6, 0x1 ;  /* 0x000000060d0c7211 */ /* 0x040fe200078808ff */
[----:B------:R0:W-:Y:S03]  /*6640*/  @P2 STG.E.U16 desc[UR4][R4.64+0x2], R22 ;  /* 0x0000021604002986 */ /* 0x0001e6000c101504 */
[----:B------:R-:W-:-:S05]  /*6650*/  LEA.HI.X R13, R13, R7, R23, 0x1, P4 ;  /* 0x000000070d0d7211 */ /* 0x000fca00020f0c17 */
[----:B------:R2:W3:Y:S04]  /*6660*/  @P1 LDG.E.LTC128B.U16 R234, desc[UR4][R12.64] ;  /* 0x000000040cea1981 */ /* 0x0004e8000c1e1520 */
[----:B------:R-:W4:Y:S01]  /*6670*/  LDL R13, [R1+0x80] ;  /* 0x00008000010d7983 */ /* 0x000f220000100800 */
[----:B0-----:R-:W-:Y:S01]  /*6680*/  IADD3 R22, P2, R10, R8, RZ ;  /* 0x000000080a167210 */ /* 0x001fe20007f5e0ff */
[----:B------:R-:W-:Y:S01]  /*6690*/  BSSY B1, `(.L_x_32) ;  /* 0x0000018000017945 */ /* 0x000fe20003800000 */
[----:B------:R-:W-:-:S03]  /*66a0*/  ISETP.GT.AND P5, PT, R0, 0x8, P3 ;  /* 0x000000080000780c */ /* 0x000fc60001fa4270 */
[----:B------:R-:W-:Y:S02]  /*66b0*/  IMAD.X R23, R11, 0x1, R235, P2 ;  /* 0x000000010b177824 */ /* 0x000fe400010e06eb */
[----:B----4-:R-:W-:-:S04]  /*66c0*/  IMAD.WIDE.U32 R22, R13, UR7, R22 ;  /* 0x000000070d167c25 */ /* 0x010fc8000f8e0016 */
[----:B--2---:R-:W-:Y:S01]  /*66d0*/  IMAD.IADD R13, R233, 0x1, R23 ;  /* 0x00000001e90d7824 */ /* 0x004fe200078e0217 */
[----:B------:R-:W-:Y:S01]  /*66e0*/  LEA R12, P2, R22, R6, 0x1 ;  /* 0x00000006160c7211 */ /* 0x000fe200078408ff */
[----:B------:R-:W-:-:S03]  /*66f0*/  IMAD.U32 R23, RZ, RZ, UR8 ;  /* 0x00000008ff177e24 */ /* 0x000fc6000f8e00ff */
[----:B------:R-:W-:Y:S01]  /*6700*/  LEA.HI.X R13, R22, R7, R13, 0x1, P2 ;  /* 0x00000007160d7211 */ /* 0x000fe200010f0c0d */
[----:B---3--:R-:W-:Y:S02]  /*6710*/  IMAD.U32 R22, R234, 0x10000, RZ ;  /* 0x00010000ea167824 */ /* 0x008fe400078e00ff */
[----:B------:R-:W-:Y:S02]  /*6720*/  IMAD.SHL.U32 R233, R23, 0x10, RZ ;  /* 0x0000001017e97824 */ /* 0x000fe400078e00ff */
[----:B------:R-:W-:Y:S01]  /*6730*/  FMUL R22, R22, R16 ;  /* 0x0000001016167220 */ /* 0x000fe20000400000 */
[----:B------:R-:W-:Y:S02]  /*6740*/  IMAD.U32 R23, RZ, RZ, UR9 ;  /* 0x00000009ff177e24 */ /* 0x000fe4000f8e00ff */
[----:B------:R0:W-:Y:S01]  /*6750*/  STL [R1+0xa8], R233 ;  /* 0x0000a8e901007387 */ /* 0x0001e20000100800 */
[----:B------:R-:W-:Y:S01]  /*6760*/  FFMA R22, R232, R2, R22 ;  /* 0x00000002e8167223 */ /* 0x000fe20000000016 */
[----:B------:R-:W-:-:S04]  /*6770*/  IMAD.U32 R232, RZ, RZ, UR8 ;  /* 0x00000008ffe87e24 */ /* 0x000fc8000f8e00ff */
[----:B------:R-:W-:Y:S02]  /*6780*/  F2FP.BF16.F32.PACK_AB R22, RZ, R22 ;  /* 0x00000016ff16723e */ /* 0x000fe400000010ff */
[----:B------:R-:W-:Y:S02]  /*6790*/  SHF.L.U64.HI R23, R232, 0x4, R23 ;  /* 0x00000004e8177819 */ /* 0x000fe40000010217 */
[----:B------:R-:W-:-:S03]  /*67a0*/  IADD3 R232, P2, R233, R4, RZ ;  /* 0x00000004e9e87210 */ /* 0x000fc60007f5e0ff */
[----:B------:R2:W-:Y:S02]  /*67b0*/  STL [R1+0xac], R23 ;  /* 0x0000ac1701007387 */ /* 0x0005e40000100800 */
[----:B0-----:R-:W-:-:S05]  /*67c0*/  IMAD.X R233, R23, 0x1, R5, P2 ;  /* 0x0000000117e97824 */ /* 0x001fca00010e0605 */
[----:B------:R2:W-:Y:S01]  /*67d0*/  @P1 STG.E.U16 desc[UR4][R232.64], R22 ;  /* 0x00000016e8001986 */ /* 0x0005e2000c101504 */
[----:B------:R-:W-:Y:S05]  /*67e0*/  @!P5 BRA `(.L_x_33) ;  /* 0x000000000008d947 */ /* 0x000fea0003800000 */
[----:B------:R-:W-:Y:S02]  /*67f0*/  ULDC.64 UR4, c[0x0][0x208] ;  /* 0x0000820000047ab9 */ /* 0x000fe40000000a00 */
[----:B------:R0:W5:Y:S03]  /*6800*/  LDG.E.LTC128B.U16 R234, desc[UR4][R12.64+0x2] ;  /* 0x000002040cea7981 */ /* 0x000166000c1e1520 */
.L_x_33:
[----:B------:R-:W-:Y:S05]  /*6810*/  BSYNC B1 ;  /* 0x0000000000017941 */ /* 0x000fea0003800000 */
.L_x_32:
[----:B--2---:R-:W2:Y:S01]  /*6820*/  LDL.LU R23, [R1+0x6c] ;  /* 0x00006c0001177983 */ /* 0x004ea20000300800 */
[----:B-----5:R-:W-:Y:S01]  /*6830*/  IMAD.U32 R22, R234, 0x10000, RZ ;  /* 0x00010000ea167824 */ /* 0x020fe200078e00ff */
[----:B------:R-:W-:Y:S01]  /*6840*/  ISETP.GT.AND P2, PT, R3, 0x8, PT ;  /* 0x000000080300780c */ /* 0x000fe20003f44270 */
[----:B------:R-:W-:Y:S01]  /*6850*/  ULDC.64 UR4, c[0x0][0x208] ;  /* 0x0000820000047ab9 */ /* 0x000fe20000000a00 */
[----:B------:R-:W-:Y:S01]  /*6860*/  BSSY B1, `(.L_x_34) ;  /* 0x000000a000017945 */ /* 0x000fe20003800000 */
[----:B------:R-:W-:Y:S01]  /*6870*/  FMUL R22, R22, R16 ;  /* 0x0000001016167220 */ /* 0x000fe20000400000 */
[----:B------:R-:W-:-:S03]  /*6880*/  ISETP.GT.AND P4, PT, R0, RZ, P2 ;  /* 0x000000ff0000720c */ /* 0x000fc60001784270 */
[----:B--2---:R-:W-:-:S05]  /*6890*/  FFMA R22, R23, R2, R22 ;  /* 0x0000000217167223 */ /* 0x004fca0000000016 */
[----:B------:R-:W-:-:S05]  /*68a0*/  F2FP.BF16.F32.PACK_AB R22, RZ, R22 ;  /* 0x00000016ff16723e */ /* 0x000fca00000010ff */
[----:B------:R2:W-:Y:S02]  /*68b0*/  @P5 STG.E.U16 desc[UR4][R232.64+0x2], R22 ;  /* 0x00000216e8005986 */ /* 0x0005e4000c101504 */
[----:B--2---:R-:W-:Y:S01]  /*68c0*/  PRMT R22, R234, 0x7610, R22 ;  /* 0x00007610ea167816 */ /* 0x004fe20000000016 */
[----:B------:R-:W-:Y:S06]  /*68d0*/  @!P4 BRA `(.L_x_35) ;  /* 0x000000000008c947 */ /* 0x000fec0003800000 */
[----:B------:R-:W-:Y:S02]  /*68e0*/  ULDC.64 UR4, c[0x0][0x208] ;  /* 0x0000820000047ab9 */ /* 0x000fe40000000a00 */
[----:B------:R2:W5:Y:S03]  /*68f0*/  LDG.E.LTC128B.U16 R22, desc[UR4][R18.64+0x10] ;  /* 0x0000100412167981 */ /* 0x000566000c1e1520 */
.L_x_35:
[----:B------:R-:W-:Y:S05]  /*6900*/  BSYNC B1 ;  /* 0x0000000000017941 */ /* 0x000fea0003800000 */
.L_x_34:
[----:B------:R-:W3:Y:S01]  /*6910*/  LDL.LU R234, [R1+0x70] ;  /* 0x0000700001ea7983 */ /* 0x000ee20000300800 */
[----:B-----5:R-:W-:Y:S01]  /*6920*/  IMAD.U32 R23, R22, 0x10000, RZ ;  /* 0x0001000016177824 */ /* 0x020fe200078e00ff */
[----:B------:R-:W-:Y:S01]  /*6930*/  ISETP.GT.AND P1, PT, R3, 0x9, PT ;  /* 0x000000090300780c */ /* 0x000fe20003f24270 */
[----:B------:R-:W-:Y:S01]  /*6940*/  ULDC.64 UR4, c[0x0][0x208] ;  /* 0x0000820000047ab9 */ /* 0x000fe20000000a00 */
[----:B------:R-:W-:Y:S01]  /*6950*/  BSSY B1, `(.L_x_36) ;  /* 0x0000009000017945 */ /* 0x000fe20003800000 */
[----:B------:R-:W-:Y:S01]  /*6960*/  FMUL R23, R23, R16 ;  /* 0x0000001017177220 */ /* 0x000fe20000400000 */
[----:B------:R-:W-:-:S03]  /*6970*/  ISETP.GT.AND P5, PT, R0, RZ, P1 ;  /* 0x000000ff0000720c */ /* 0x000fc60000fa4270 */
[----:B---3--:R-:W-:-:S05]  /*6980*/  FFMA R23, R234, R2, R23 ;  /* 0x00000002ea177223 */ /* 0x008fca0000000017 */
[----:B------:R-:W-:-:S05]  /*6990*/  F2FP.BF16.F32.PACK_AB R23, RZ, R23 ;  /* 0x00000017ff17723e */ /* 0x000fca00000010ff */
[----:B------:R3:W-:Y:S01]  /*69a0*/  @P4 STG.E.U16 desc[UR4][R4.64+0x10], R23 ;  /* 0x0000101704004986 */ /* 0x0007e2000c101504 */
[----:B------:R-:W-:Y:S05]  /*69b0*/  @!P5 BRA `(.L_x_37) ;  /* 0x000000000008d947 */ /* 0x000fea0003800000 */
[----:B------:R-:W-:Y:S02]  /*69c0*/  ULDC.64 UR4, c[0x0][0x208] ;  /* 0x0000820000047ab9 */ /* 0x000fe40000000a00 */
[----:B------:R4:W5:Y:S03]  /*69d0*/  LDG.E.LTC128B.U16 R22, desc[UR4][R18.64+0x12] ;  /* 0x0000120412167981 */ /* 0x000966000c1e1520 */
.L_x_37:
[----:B------:R-:W-:Y:S05]  /*69e0*/  BSYNC B1 ;  /* 0x0000000000017941 */ /* 0x000fea0003800000 */
.L_x_36:
[----:B------:R-:W2:Y:S01]  /*69f0*/  LDL.LU R234, [R1+0x74] ;  /* 0x0000740001ea7983 */ /* 0x000ea20000300800 */
[----:B---3-5:R-:W-:Y:S01]  /*6a00*/  IMAD.U32 R23, R22, 0x10000, RZ ;  /* 0x0001000016177824 */ /* 0x028fe200078e00ff */
[----:B------:R-:W-:Y:S01]  /*6a10*/  ISETP.GT.AND P4, PT, R0, 0x8, P2 ;  /* 0x000000080000780c */ /* 0x000fe20001784270 */
[----:B------:R-:W-:Y:S01]  /*6a20*/  ULDC.64 UR4, c[0x0][0x208] ;  /* 0x0000820000047ab9 */ /* 0x000fe20000000a00 */
[----:B------:R-:W-:Y:S01]  /*6a30*/  BSSY B1, `(.L_x_38) ;  /* 0x0000008000017945 */ /* 0x000fe20003800000 */
[----:B------:R-:W-:-:S04]  /*6a40*/  FMUL R23, R23, R16 ;  /* 0x0000001017177220 */ /* 0x000fc80000400000 */
[----:B--2---:R-:W-:-:S05]  /*6a50*/  FFMA R23, R234, R2, R23 ;  /* 0x00000002ea177223 */ /* 0x004fca0000000017 */
[----:B------:R-:W-:-:S05]  /*6a60*/  F2FP.BF16.F32.PACK_AB R23, RZ, R23 ;  /* 0x00000017ff17723e */ /* 0x000fca00000010ff */
[----:B------:R2:W-:Y:S01]  /*6a70*/  @P5 STG.E.U16 desc[UR4][R4.64+0x12], R23 ;  /* 0x0000121704005986 */ /* 0x0005e2000c101504 */
[----:B------:R-:W-:Y:S05]  /*6a80*/  @!P4 BRA `(.L_x_39) ;  /* 0x000000000008c947 */ /* 0x000fea0003800000 */
[----:B------:R-:W-:Y:S02]  /*6a90*/  ULDC.64 UR4, c[0x0][0x208] ;  /* 0x0000820000047ab9 */ /* 0x000fe40000000a00 */
[----:B------:R3:W5:Y:S03]  /*6aa0*/  LDG.E.LTC128B.U16 R22, desc[UR4][R12.64+0x10] ;  /* 0x000010040c167981 */ /* 0x000766000c1e1520 */
.L_x_39:
[----:B------:R-:W-:Y:S05]  /*6ab0*/  BSYNC B1 ;  /* 0x0000000000017941 */ /* 0x000fea0003800000 */
.L_x_38:
[----:B------:R-:W4:Y:S01]  /*6ac0*/  LDL.LU R234, [R1+0x78] ;  /* 0x0000780001ea7983 */ /* 0x000f220000300800 */
[----:B--2--5:R-:W-:Y:S01]  /*6ad0*/  IMAD.U32 R23, R22, 0x10000, RZ ;  /* 0x0001000016177824 */ /* 0x024fe200078e00ff */
[----:B------:R-:W-:Y:S01]  /*6ae0*/  ISETP.GT.AND P5, PT, R0, 0x8, P1 ;  /* 0x000000080000780c */ /* 0x000fe20000fa4270 */
[----:B------:R-:W-:Y:S01]  /*6af0*/  ULDC.64 UR4, c[0x0][0x208] ;  /* 0x0000820000047ab9 */ /* 0x000fe20000000a00 */
[----:B------:R-:W-:Y:S01]  /*6b00*/  BSSY B1, `(.L_x_40) ;  /* 0x0000008000017945 */ /* 0x000fe20003800000 */
[----:B------:R-:W-:-:S04]  /*6b10*/  FMUL R23, R23, R16 ;  /* 0x0000001017177220 */ /* 0x000fc80000400000 */
[----:B----4-:R-:W-:-:S05]  /*6b20*/  FFMA R23, R234, R2, R23 ;  /* 0x00000002ea177223 */ /* 0x010fca0000000017 */
[----:B------:R-:W-:-:S05]  /*6b30*/  F2FP.BF16.F32.PACK_AB R23, RZ, R23 ;  /* 0x00000017ff17723e */ /* 0x000fca00000010ff */
[----:B------:R2:W-:Y:S01]  /*6b40*/  @P4 STG.E.U16 desc[UR4][R232.64+0x10], R23 ;  /* 0x00001017e8004986 */ /* 0x0005e2000c101504 */
[----:B------:R-:W-:Y:S05]  /*6b50*/  @!P5 BRA `(.L_x_41) ;  /* 0x000000000008d947 */ /* 0x000fea0003800000 */
[----:B------:R-:W-:Y:S02]  /*6b60*/  ULDC.64 UR4, c[0x0][0x208] ;  /* 0x0000820000047ab9 */ /* 0x000fe40000000a00 */
[----:B------:R4:W5:Y:S03]  /*6b70*/  LDG.E.LTC128B.U16 R22, desc[UR4][R12.64+0x12] ;  /* 0x000012040c167981 */ /* 0x000966000c1e1520 */
.L_x_41:
[----:B------:R-:W-:Y:S05]  /*6b80*/  BSYNC B1 ;  /* 0x0000000000017941 */ /* 0x000fea0003800000 */
.L_x_40:
[----:B--2---:R-:W2:Y:S04]  /*6b90*/  LDL R23, [R1+0x94] ;  /* 0x0000940001177983 */ /* 0x004ea80000100800 */
[----:B------:R1:W-:Y:S04]  /*6ba0*/  STL.64 [R1+0xc8], R18 ;  /* 0x0000c81201007387 */ /* 0x0003e80000100a00 */
[----:B-1----:R-:W3:Y:S01]  /*6bb0*/  LDL.LU R19, [R1+0x7c] ;  /* 0x00007c0001137983 */ /* 0x002ee20000300800 */
[----:B------:R-:W-:-:S03]  /*6bc0*/  IMAD.MOV.U32 R9, RZ, RZ, R235 ;  /* 0x000000ffff097224 */ /* 0x000fc600078e00eb */
[----:B------:R-:W-:Y:S04]  /*6bd0*/  STL.64 [R1+0xc0], R12 ;  /* 0x0000c00c01007387 */ /* 0x000fe80000100a00 */
[----:B------:R1:W-:Y:S04]  /*6be0*/  STL.64 [R1+0xb8], R4 ;  /* 0x0000b80401007387 */ /* 0x0003e80000100a00 */
[----:B------:R-:W4:Y:S01]  /*6bf0*/  LDL.LU R235, [R1+0x40] ;  /* 0x0000400001eb7983 */ /* 0x000f220000300800 */
[----:B--2---:R-:W-:Y:S01]  /*6c00*/  R2UR UR7, R23 ;  /* 0x00000000170772ca */ /* 0x004fe200000e0000 */
[----:B-----5:R-:W-:-:S04]  /*6c10*/  IMAD.U32 R23, R22, 0x10000, RZ ;  /* 0x0001000016177824 */ /* 0x020fc800078e00ff */
[----:B------:R-:W-:-:S04]  /*6c20*/  FMUL R23, R23, R16 ;  /* 0x0000001017177220 */ /* 0x000fc80000400000 */
[----:B---3--:R-:W-:Y:S01]  /*6c30*/  FFMA R23, R19, R2, R23 ;  /* 0x0000000213177223 */ /* 0x008fe20000000017 */
[----:B------:R-:W-:Y:S02]  /*6c40*/  IMAD.WIDE.U32 R18, R14, 0x78, R8 ;  /* 0x000000780e127825 */ /* 0x000fe400078e0008 */
[----:B------:R-:W2:Y:S02]  /*6c50*/  LDL.64 R8, [R1+0x88] ;  /* 0x0000880001087983 */ /* 0x000ea40000100a00 */
[----:B------:R-:W-:Y:S01]  /*6c60*/  F2FP.BF16.F32.PACK_AB R23, RZ, R23 ;  /* 0x00000017ff17723e */ /* 0x000fe200000010ff */
[----:B------:R-:W-:-:S03]  /*6c70*/  ULDC.64 UR4, c[0x0][0x208] ;  /* 0x0000820000047ab9 */ /* 0x000fc60000000a00 */
[----:B------:R-:W-:Y:S01]  /*6c80*/  PRMT R234, R23, 0x7610, R234 ;  /* 0x0000761017ea7816 */ /* 0x000fe200000000ea */
[----:B------:R-:W-:-:S04]  /*6c90*/  IMAD R23, R15, 0x78, RZ ;  /* 0x000000780f177824 */ /* 0x000fc800078e02ff */
[----:B------:R-:W-:Y:S01]  /*6ca0*/  @P5 STG.E.U16 desc[UR4][R232.64+0x12], R234 ;  /* 0x000012eae8005986 */ /* 0x000fe2000c101504 */
[----:B-1----:R-:W-:-:S03]  /*6cb0*/  IMAD.IADD R4, R19, 0x1, R23 ;  /* 0x0000000113047824 */ /* 0x002fc600078e0217 */
[----:B------:R1:W-:Y:S01]  /*6cc0*/  STL.64 [R1+0x68], R18 ;  /* 0x0000681201007387 */ /* 0x0003e20000100a00 */
[----:B--2---:R-:W-:-:S03]  /*6cd0*/  IADD3 R9, P5, R8, R18, RZ ;  /* 0x0000001208097210 */ /* 0x004fc60007fbe0ff */
[----:B-1----:R-:W5:Y:S02]  /*6ce0*/  LDL.LU.64 R18, [R1+0xc8] ;  /* 0x0000c80001127983 */ /* 0x002f640000300a00 */
[----:B------:R-:W-:Y:S02]  /*6cf0*/  IMAD.X R15, R4, 0x1, R237, P5 ;  /* 0x00000001040f7824 */ /* 0x000fe400028e06ed */
[----:B------:R1:W-:Y:S02]  /*6d00*/  STL [R1+0x74], R4 ;  /* 0x0000740401007387 */ /* 0x0003e40000100800 */
[----:B-1----:R-:W-:-:S04]  /*6d10*/  IMAD.WIDE.U32 R4, R14, 0x78, R20 ;  /* 0x000000780e047825 */ /* 0x002fc800078e0014 */
[----:B0---4-:R-:W-:Y:S02]  /*6d20*/  IMAD.IADD R13, R23, 0x1, R5 ;  /* 0x00000001170d7824 */ /* 0x011fe400078e0205 */
[----:B------:R-:W2:Y:S01]  /*6d30*/  LDL R23, [R1+0xa0] ;  /* 0x0000a00001177983 */ /* 0x000ea20000100800 */
[----:B------:R-:W-:Y:S02]  /*6d40*/  ISETP.GT.AND P4, PT, R0, 0x80, P0 ;  /* 0x000000800000780c */ /* 0x000fe40000784270 */
[C---:B------:R-:W-:Y:S02]  /*6d50*/  LEA R8, P5, R9.reuse, R6, 0x1 ;  /* 0x0000000609087211 */ /* 0x040fe400078a08ff */
[----:B------:R-:W-:Y:S02]  /*6d60*/  PRMT R234, R22, 0x7610, R234 ;  /* 0x0000761016ea7816 */ /* 0x000fe400000000ea */
[----:B------:R-:W-:Y:S01]  /*6d70*/  LEA.HI.X R9, R9, R7, R15, 0x1, P5 ;  /* 0x0000000709097211 */ /* 0x000fe200028f0c0f */
[----:B------:R-:W-:Y:S01]  /*6d80*/  IMAD.MOV.U32 R12, RZ, RZ, R4 ;  /* 0x000000ffff0c7224 */ /* 0x000fe200078e0004 */
[----:B------:R-:W3:Y:S05]  /*6d90*/  LDL R15, [R1+0x84] ;  /* 0x00008400010f7983 */ /* 0x000eea0000100800 */
[----:B------:R0:W4:Y:S02]  /*6da0*/  @P4 LDG.E.LTC128B.U16 R234, desc[UR4][R8.64] ;  /* 0x0000000408ea4981 */ /* 0x000124000c1e1520 */
[----:B0-----:R-:W-:-:S03]  /*6db0*/  IMAD.WIDE.U32 R8, R17, R14, R12 ;  /* 0x0000000e11087225 */ /* 0x001fc600078e000c */
[----:B------:R-:W-:-:S04]  /*6dc0*/  IADD3 R22, P5, R10, R8, RZ ;  /* 0x000000080a167210 */ /* 0x000fc80007fbe0ff */
[----:B--2---:R-:W-:Y:S02]  /*6dd0*/  IADD3.X R23, R11, R23, R9, P5, !PT ;  /* 0x000000170b177210 */ /* 0x004fe40002ffe409 */
[----:B------:R-:W2:Y:S04]  /*6de0*/  LDL R9, [R1+0x80] ;  /* 0x0000800001097983 */ /* 0x000ea80000100800 */
[----:B----4-:R0:W-:Y:S01]  /*6df0*/  STL [R1+0x70], R234 ;  /* 0x000070ea01007387 */ /* 0x0101e20000100800 */
[----:B--2---:R-:W-:-:S04]  /*6e00*/  IMAD.WIDE.U32 R22, R9, UR7, R22 ;  /* 0x0000000709167c25 */ /* 0x004fc8000f8e0016 */
[----:B---3--:R-:W-:Y:S01]  /*6e10*/  IMAD.IADD R9, R15, 0x1, R23 ;  /* 0x000000010f097824 */ /* 0x008fe200078e0217 */
[----:B------:R-:W-:Y:S01]  /*6e20*/  LEA R8, P5, R22, R6, 0x1 ;  /* 0x0000000616087211 */ /* 0x000fe200078a08ff */
[----:B------:R-:W-:-:S03]  /*6e30*/  IMAD.U32 R15, R234, 0x10000, RZ ;  /* 0x00010000ea0f7824 */ /* 0x000fc600078e00ff */
[----:B------:R-:W-:Y:S01]  /*6e40*/  LEA.HI.X R9, R22, R7, R9, 0x1, P5 ;  /* 0x0000000716097211 */ /* 0x000fe200028f0c09 */
[----:B------:R-:W-:Y:S02]  /*6e50*/  IMAD.U32 R22, RZ, RZ, UR9 ;  /* 0x00000009ff167e24 */ /* 0x000fe4000f8e00ff */
[----:B------:R-:W-:Y:S01]  /*6e60*/  FMUL R15, R15, R16 ;  /* 0x000000100f0f7220 */ /* 0x000fe20000400000 */
[----:B0-----:R-:W-:Y:S02]  /*6e70*/  IMAD.U32 R234, RZ, RZ, UR8 ;  /* 0x00000008ffea7e24 */ /* 0x001fe4000f8e00ff */
[----:B------:R-:W-:Y:S02]  /*6e80*/  IMAD R23, R22, 0xf0, RZ ;  /* 0x000000f016177824 */ /* 0x000fe400078e02ff */
[----:B------:R-:W-:Y:S01]  /*6e90*/  FFMA R15, R235, R2, R15 ;  /* 0x00000002eb0f7223 */ /* 0x000fe2000000000f */
[----:B------:R-:W-:Y:S01]  /*6ea0*/  IMAD.WIDE.U32 R234, R234, 0xf0, R232 ;  /* 0x000000f0eaea7825 */ /* 0x000fe200078e00e8 */
[----:B------:R-:W-:Y:S01]  /*6eb0*/  IADD3 R4, P5, R20, R4, RZ ;  /* 0x0000000414047210 */ /* 0x000fe20007fbe0ff */
[----:B------:R0:W-:Y:S02]  /*6ec0*/  STL [R1+0x40], R23 ;  /* 0x0000401701007387 */ /* 0x0001e40000100800 */
[----:B------:R-:W-:Y:S01]  /*6ed0*/  F2FP.BF16.F32.PACK_AB R15, RZ, R15 ;  /* 0x0000000fff0f723e */ /* 0x000fe200000010ff */
[----:B------:R-:W-:-:S02]  /*6ee0*/  @P4 IMAD.MOV.U32 R22, RZ, RZ, R234 ;  /* 0x000000ffff164224 */ /* 0x000fc400078e00ea */
[----:B------:R-:W-:Y:S02]  /*6ef0*/  IMAD.X R5, R13, 0x1, R21, P5 ;  /* 0x000000010d057824 */ /* 0x000fe400028e0615 */
[----:B------:R1:W5:Y:S01]  /*6f00*/  LDL.LU.64 R12, [R1+0xc0] ;  /* 0x0000c000010c7983 */ /* 0x0003620000300a00 */
[----:B0-----:R-:W-:-:S05]  /*6f10*/  IMAD.IADD R23, R235, 0x1, R23 ;  /* 0x00000001eb177824 */ /* 0x001fca00078e0217 */
[----:B------:R0:W-:Y:S02]  /*6f20*/  @P4 STG.E.U16 desc[UR4][R22.64], R15 ;  /* 0x0000000f16004986 */ /* 0x0001e4000c101504 */
[----:B0-----:R-:W-:Y:S02]  /*6f30*/  IMAD.WIDE.U32 R14, R17, R14, R4 ;  /* 0x0000000e110e7225 */ /* 0x001fe400078e0004 */
[----:B------:R1:W5:Y:S01]  /*6f40*/  LDL.LU.64 R4, [R1+0xb8] ;  /* 0x0000b80001047983 */ /* 0x0003620000300a00 */
[----:B------:R-:W-:Y:S01]  /*6f50*/  ISETP.GT.AND P4, PT, R0, 0x80, P3 ;  /* 0x000000800000780c */ /* 0x000fe20001f84270 */
[----:B------:R-:W-:-:S12]  /*6f60*/  BSSY B1, `(.L_x_42) ;  /* 0x0000005000017945 */ /* 0x000fd80003800000 */
[----:B-1----:R-:W-:Y:S05]  /*6f70*/  @!P4 BRA `(.L_x_43) ;  /* 0x00000000000cc947 */ /* 0x002fea0003800000 */
[----:B------:R-:W-:Y:S02]  /*6f80*/  ULDC.64 UR4, c[0x0][0x208] ;  /* 0x0000820000047ab9 */ /* 0x000fe40000000a00 */
[----:B------:R-:W2:Y:S04]  /*6f90*/  LDG.E.LTC128B.U16 R17, desc[UR4][R8.64+0x2] ;  /* 0x0000020408117981 */ /* 0x000ea8000c1e1520 */
[----:B--2---:R0:W-:Y:S02]  /*6fa0*/  STL [R1+0x70], R17 ;  /* 0x0000701101007387 */ /* 0x0041e40000100800 */
.L_x_43:
[----:B------:R-:W-:Y:S05]  /*6fb0*/  BSYNC B1 ;  /* 0x0000000000017941 */ /* 0x000fea0003800000 */
.L_x_42:
[----:B0-----:R-:W2:Y:S04]  /*6fc0*/  LDL R17, [R1+0x70] ;  /* 0x0000700001117983 */ /* 0x001ea80000100800 */
[----:B-----5:R0:W-:Y:S04]  /*6fd0*/  STL [R1+0xcc], R12 ;  /* 0x0000cc0c01007387 */ /* 0x0201e80000100800 */
[----:B0-----:R-:W3:Y:S04]  /*6fe0*/  LDL.LU R12, [R1+0x44] ;  /* 0x00004400010c7983 */ /* 0x001ee80000300800 */
[----:B------:R0:W-:Y:S04]  /*6ff0*/  STL [R1+0xc8], R3 ;  /* 0x0000c80301007387 */ /* 0x0001e80000100800 */
[----:B0-----:R-:W4:Y:S01]  /*7000*/  LDL.LU R3, [R1+0xa0] ;  /* 0x0000a00001037983 */ /* 0x001f220000300800 */
[----:B------:R-:W-:-:S03]  /*7010*/  IADD3 R14, P5, R10, R14, RZ ;  /* 0x0000000e0a0e7210 */ /* 0x000fc60007fbe0ff */
[----:B------:R0:W-:Y:S01]  /*7020*/  STL.64 [R1+0xc0], R8 ;  /* 0x0000c00801007387 */ /* 0x0001e20000100a00 */
[----:B------:R-:W-:-:S03]  /*7030*/  ULDC.64 UR4, c[0x0][0x208] ;  /* 0x0000820000047ab9 */ /* 0x000fc60000000a00 */
[----:B0-----:R-:W4:Y:S04]  /*7040*/  LDL.LU.64 R8, [R1+0x68] ;  /* 0x0000680001087983 */ /* 0x001f280000300a00 */
[----:B------:R0:W-:Y:S04]  /*7050*/  STL.64 [R1+0xb8], R4 ;  /* 0x0000b80401007387 */ /* 0x0001e80000100a00 */
[----:B0-----:R-:W4:Y:S01]  /*7060*/  LDL.LU.64 R4, [R1+0x88] ;  /* 0x0000880001047983 */ /* 0x001f220000300a00 */
[----:B--2---:R-:W-:-:S04]  /*7070*/  IMAD.U32 R17, R17, 0x10000, RZ ;  /* 0x0001000011117824 */ /* 0x004fc800078e00ff */
[----:B------:R-:W-:-:S04]  /*7080*/  FMUL R17, R17, R16 ;  /* 0x0000001011117220 */ /* 0x000fc80000400000 */
[----:B---3--:R-:W-:Y:S02]  /*7090*/  FFMA R17, R12, R2, R17 ;  /* 0x000000020c117223 */ /* 0x008fe40000000011 */
[----:B------:R0:W5:Y:S03]  /*70a0*/  LDL.LU R12, [R1+0xcc] ;  /* 0x0000cc00010c7983 */ /* 0x0001660000300800 */
[----:B------:R-:W-:-:S04]  /*70b0*/  F2FP.BF16.F32.PACK_AB R10, RZ, R17 ;  /* 0x00000011ff0a723e */ /* 0x000fc800000010ff */
[----:B------:R-:W-:Y:S01]  /*70c0*/  PRMT R17, R10, 0x7610, R17 ;  /* 0x000076100a117816 */ /* 0x000fe20000000011 */
[----:B------:R-:W-:Y:S01]  /*70d0*/  @P4 IMAD.MOV.U32 R10, RZ, RZ, R234 ;  /* 0x000000ffff0a4224 */ /* 0x000fe200078e00ea */
[----:B----4-:R-:W-:Y:S01]  /*70e0*/  IADD3.X R15, R11, R3, R15, P5, !PT ;  /* 0x000000030b0f7210 */ /* 0x010fe20002ffe40f */
[----:B------:R-:W-:Y:S01]  /*70f0*/  @P4 IMAD.MOV.U32 R11, RZ, RZ, R23 ;  /* 0x000000ffff0b4224 */ /* 0x000fe200078e0017 */
[----:B------:R0:W5:Y:S04]  /*7100*/  LDL.LU R3, [R1+0xc8] ;  /* 0x0000c80001037983 */ /* 0x0001680000300800 */
[----:B------:R1:W-:Y:S04]  /*7110*/  @P4 STG.E.U16 desc[UR4][R10.64+0x2], R17 ;  /* 0x000002110a004986 */ /* 0x0003e8000c101504 */
[----:B-1----:R-:W2:Y:S01]  /*7120*/  LDL.LU R10, [R1+0x74] ;  /* 0x00007400010a7983 */ /* 0x002ea20000300800 */
[----:B------:R-:W-:-:S03]  /*7130*/  IADD3 R11, P4, P5, R4, R8, R20 ;  /* 0x00000008040b7210 */ /* 0x000fc60007d9e014 */
[----:B------:R0:W5:Y:S04]  /*7140*/  LDL.LU.64 R8, [R1+0xc0] ;  /* 0x0000c00001087983 */ /* 0x0001680000300a00 */
[----:B------:R0:W5:Y:S01]  /*7150*/  LDL.LU.64 R4, [R1+0xb8] ;  /* 0x0000b80001047983 */ /* 0x0001620000300a00 */
[----:B--2---:R-:W-:-:S03]  /*7160*/  IADD3.X R20, R237, R10, R21, P4, P5 ;  /* 0x0000000aed147210 */ /* 0x004fc600027ea415 */
[----:B------:R-:W2:Y:S01]  /*7170*/  LDL.LU R21, [R1+0x70] ;  /* 0x0000700001157983 */ /* 0x000ea20000300800 */
[----:B------:R-:W-:Y:S01]  /*7180*/  ISETP.GT.AND P0, PT, R0, 0x88, P0 ;  /* 0x000000880000780c */ /* 0x000fe20000704270 */
[----:B------:R-:W-:Y:S01]  /*7190*/  BSSY B1, `(.L_x_44) ;  /* 0x0000007000017945 */ /* 0x000fe20003800000 */
[----:B------:R-:W-:-:S04]  /*71a0*/  LEA R10, P4, R11, R6, 0x1 ;  /* 0x000000060b0a7211 */ /* 0x000fc800078808ff */
[----:B------:R-:W-:Y:S02]  /*71b0*/  LEA.HI.X R11, R11, R7, R20, 0x1, P4 ;  /* 0x000000070b0b7211 */ /* 0x000fe400020f0c14 */
[----:B--2---:R-:W-:-:S05]  /*71c0*/  PRMT R17, R21, 0x7610, R17 ;  /* 0x0000761015117816 */ /* 0x004fca0000000011 */
[----:B0-----:R-:W-:Y:S05]  /*71d0*/  @!P0 BRA `(.L_x_45) ;  /* 0x0000000000088947 */ /* 0x001fea0003800000 */
[----:B------:R-:W-:Y:S02]  /*71e0*/  ULDC.64 UR4, c[0x0][0x208] ;  /* 0x0000820000047ab9 */ /* 0x000fe40000000a00 */
[----:B------:R0:W5:Y:S03]  /*71f0*/  LDG.E.LTC128B.U16 R17, desc[UR4][R10.64] ;  /* 0x000000040a117981 */ /* 0x000166000c1e1520 */
.L_x_45:
[----:B------:R-:W-:Y:S05]  /*7200*/  BSYNC B1 ;  /* 0x0000000000017941 */ /* 0x000fea0003800000 */
.L_x_44:
[----:B0-----:R-:W2:Y:S04]  /*7210*/  LDL R11, [R1+0x94] ;  /* 0x00009400010b7983 */ /* 0x001ea80000100800 */
[----:B-----5:R0:W-:Y:S04]  /*7220*/  STL [R1+0xbc], R4 ;  /* 0x0000bc0401007387 */ /* 0x0201e80000100800 */
[----:B0-----:R-:W3:Y:S04]  /*7230*/  LDL.LU R4, [R1+0x80] ;  /* 0x0000800001047983 */ /* 0x001ee80000300800 */
[----:B------:R0:W-:Y:S04]  /*7240*/  STL [R1+0xb8], R3 ;  /* 0x0000b80301007387 */ /* 0x0001e80000100800 */
[----:B0-----:R-:W4:Y:S04]  /*7250*/  LDL.LU R3, [R1+0x84] ;  /* 0x0000840001037983 */ /* 0x001f280000300800 */
[----:B------:R-:W4:Y:S04]  /*7260*/  LDL.LU R21, [R1+0x48] ;  /* 0x0000480001157983 */ /* 0x000f280000300800 */
[----:B------:R-:W4:Y:S04]  /*7270*/  LDL R10, [R1+0xa8] ;  /* 0x0000a800010a7983 */ /* 0x000f280000100800 */
[----:B------:R-:W4:Y:S01]  /*7280*/  LDL R20, [R1+0xac] ;  /* 0x0000ac0001147983 */ /* 0x000f220000100800 */
[----:B--2---:R-:W-:Y:S01]  /*7290*/  R2UR UR4, R11 ;  /* 0x000000000b0472ca */ /* 0x004fe200000e0000 */
[----:B------:R-:W-:-:S12]  /*72a0*/  IMAD.U32 R11, R17, 0x10000, RZ ;  /* 0x00010000110b7824 */ /* 0x000fd800078e00ff */
[----:B---3--:R-:W-:Y:S02]  /*72b0*/  IMAD.WIDE.U32 R14, R4, UR4, R14 ;  /* 0x00000004040e7c25 */ /* 0x008fe4000f8e000e */
[----:B------:R0:W5:Y:S02]  /*72c0*/  LDL.LU R4, [R1+0xbc] ;  /* 0x0000bc0001047983 */ /* 0x0001640000300800 */
[----:B------:R-:W-:Y:S01]  /*72d0*/  FMUL R11, R11, R16 ;  /* 0x000000100b0b7220 */ /* 0x000fe20000400000 */
[----:B----4-:R-:W-:Y:S02]  /*72e0*/  IMAD.IADD R15, R3, 0x1, R15 ;  /* 0x00000001030f7824 */ /* 0x010fe400078e020f */
[----:B------:R0:W5:Y:S01]  /*72f0*/  LDL.LU R3, [R1+0xb8] ;  /* 0x0000b80001037983 */ /* 0x0001620000300800 */
[----:B------:R-:W-:Y:S01]  /*7300*/  ISETP.GT.AND P3, PT, R0, 0x88, P3 ;  /* 0x000000880000780c */ /* 0x000fe20001f64270 */
[----:B------:R-:W-:Y:S01]  /*7310*/  FFMA R11, R21, R2, R11 ;  /* 0x00000002150b7223 */ /* 0x000fe2000000000b */
[----:B------:R-:W-:Y:S01]  /*7320*/  LEA R6, P5, R14, R6, 0x1 ;  /* 0x000000060e067211 */ /* 0x000fe200078a08ff */
[----:B------:R-:W-:Y:S01]  /*7330*/  ULDC.64 UR4, c[0x0][0x208] ;  /* 0x0000820000047ab9 */ /* 0x000fe20000000a00 */
[----:B------:R-:W-:Y:S01]  /*7340*/  BSSY B1, `(.L_x_46) ;  /* 0x000000a000017945 */ /* 0x000fe20003800000 */
[----:B------:R-:W-:-:S02]  /*7350*/  IADD3 R10, P4, R10, R234, RZ ;  /* 0x000000ea0a0a7210 */ /* 0x000fc40007f9e0ff */
[----:B------:R-:W-:Y:S02]  /*7360*/  LEA.HI.X R7, R14, R7, R15, 0x1, P5 ;  /* 0x000000070e077211 */ /* 0x000fe400028f0c0f */
[----:B------:R-:W-:Y:S01]  /*7370*/  F2FP.BF16.F32.PACK_AB R14, RZ, R11 ;  /* 0x0000000bff0e723e */ /* 0x000fe200000010ff */
[----:B------:R-:W-:-:S05]  /*7380*/  IMAD.X R11, R23, 0x1, R20, P4 ;  /* 0x00000001170b7824 */ /* 0x000fca00020e0614 */
[----:B------:R1:W-:Y:S02]  /*7390*/  @P0 STG.E.U16 desc[UR4][R10.64], R14 ;  /* 0x0000000e0a000986 */ /* 0x0003e4000c101504 */
[----:B-1----:R-:W-:Y:S01]  /*73a0*/  PRMT R14, R17, 0x7610, R14 ;  /* 0x00007610110e7816 */ /* 0x002fe2000000000e */
[----:B0-----:R-:W-:Y:S06]  /*73b0*/  @!P3 BRA `(.L_x_47) ;  /* 0x000000000008b947 */ /* 0x001fec0003800000 */
[----:B------:R-:W-:Y:S02]  /*73c0*/  ULDC.64 UR4, c[0x0][0x208] ;  /* 0x0000820000047ab9 */ /* 0x000fe40000000a00 */
[----:B------:R0:W5:Y:S03]  /*73d0*/  LDG.E.LTC128B.U16 R14, desc[UR4][R6.64+0x2] ;  /* 0x00000204060e7981 */ /* 0x000166000c1e1520 */
.L_x_47:
[----:B------:R-:W-:Y:S05]  /*73e0*/  BSYNC B1 ;  /* 0x0000000000017941 */ /* 0x000fea0003800000 */
.L_x_46:
[----:B------:R-:W2:Y:S01]  /*73f0*/  LDL.LU R17, [R1+0x4c] ;  /* 0x00004c0001117983 */ /* 0x000ea20000300800 */
[----:B-----5:R-:W-:Y:S01]  /*7400*/  IMAD.U32 R15, R14, 0x10000, RZ ;  /* 0x000100000e0f7824 */ /* 0x020fe200078e00ff */
        /* <DEDUP_REMOVED lines=10> */
.L_x_49:
[----:B------:R-:W-:Y:S05]  /*74b0*/  BSYNC B1 ;  /* 0x0000000000017941 */ /* 0x000fea0003800000 */
.L_x_48:
[----:B------:R-:W3:Y:S01]  /*74c0*/  LDL.LU R17, [R1+0x50] ;  /* 0x0000500001117983 */ /* 0x000ee20000300800 */
[----:B-1---5:R-:W-:Y:S01]  /*74d0*/  IMAD.U32 R15, R14, 0x10000, RZ ;  /* 0x000100000e0f7824 */ /* 0x022fe200078e00ff */
[----:B------:R-:W-:Y:S01]  /*74e0*/  ISETP.GT.AND P3, PT, R0, 0x80, P1 ;  /* 0x000000800000780c */ /* 0x000fe20000f64270 */
[----:B------:R-:W-:Y:S01]  /*74f0*/  @P0 IMAD.MOV.U32 R20, RZ, RZ, R234 ;  /* 0x000000ffff140224 */ /* 0x000fe200078e00ea */
[----:B------:R-:W-:Y:S01]  /*7500*/  ULDC.64 UR4, c[0x0][0x208] ;  /* 0x0000820000047ab9 */ /* 0x000fe20000000a00 */
[----:B------:R-:W-:Y:S01]  /*7510*/  FMUL R15, R15, R16 ;  /* 0x000000100f0f7220 */ /* 0x000fe20000400000 */
[----:B------:R-:W-:Y:S01]  /*7520*/  @P0 IMAD.MOV.U32 R21, RZ, RZ, R23 ;  /* 0x000000ffff150224 */ /* 0x000fe200078e0017 */
[----:B------:R-:W-:Y:S02]  /*7530*/  BSSY B1, `(.L_x_50) ;  /* 0x0000007000017945 */ /* 0x000fe40003800000 */
[----:B---3--:R-:W-:-:S05]  /*7540*/  FFMA R15, R17, R2, R15 ;  /* 0x00000002110f7223 */ /* 0x008fca000000000f */
[----:B------:R-:W-:-:S05]  /*7550*/  F2FP.BF16.F32.PACK_AB R15, RZ, R15 ;  /* 0x0000000fff0f723e */ /* 0x000fca00000010ff */
[----:B------:R1:W-:Y:S01]  /*7560*/  @P0 STG.E.U16 desc[UR4][R20.64+0x10], R15 ;  /* 0x0000100f14000986 */ /* 0x0003e2000c101504 */
[----:B------:R-:W-:Y:S05]  /*7570*/  @!P3 BRA `(.L_x_51) ;  /* 0x000000000008b947 */ /* 0x000fea0003800000 */
[----:B------:R-:W-:Y:S02]  /*7580*/  ULDC.64 UR4, c[0x0][0x208] ;  /* 0x0000820000047ab9 */ /* 0x000fe40000000a00 */
[----:B------:R3:W5:Y:S03]  /*7590*/  LDG.E.LTC128B.U16 R14, desc[UR4][R8.64+0x12] ;  /* 0x00001204080e7981 */ /* 0x000766000c1e1520 */
.L_x_51:
[----:B------:R-:W-:Y:S05]  /*75a0*/  BSYNC B1 ;  /* 0x0000000000017941 */ /* 0x000fea0003800000 */
.L_x_50:
[----:B------:R-:W4:Y:S01]  /*75b0*/  LDL.LU R17, [R1+0x54] ;  /* 0x0000540001117983 */ /* 0x000f220000300800 */
[----:B-1---5:R-:W-:Y:S01]  /*75c0*/  IMAD.U32 R15, R14, 0x10000, RZ ;  /* 0x000100000e0f7824 */ /* 0x022fe200078e00ff */
[----:B------:R-:W-:Y:S01]  /*75d0*/  ISETP.GT.AND P2, PT, R0, 0x88, P2 ;  /* 0x000000880000780c */ /* 0x000fe20001744270 */
[----:B------:R-:W-:Y:S01]  /*75e0*/  @P3 IMAD.MOV.U32 R22, RZ, RZ, R234 ;  /* 0x000000ffff163224 */ /* 0x000fe200078e00ea */
[----:B------:R-:W-:Y:S01]  /*75f0*/  ULDC.64 UR4, c[0x0][0x208] ;  /* 0x0000820000047ab9 */ /* 0x000fe20000000a00 */
[----:B------:R-:W-:Y:S01]  /*7600*/  FMUL R15, R15, R16 ;  /* 0x000000100f0f7220 */ /* 0x000fe20000400000 */
[----:B------:R-:W-:Y:S03]  /*7610*/  BSSY B1, `(.L_x_52) ;  /* 0x0000007000017945 */ /* 0x000fe60003800000 */
[----:B----4-:R-:W-:-:S05]  /*7620*/  FFMA R15, R17, R2, R15 ;  /* 0x00000002110f7223 */ /* 0x010fca000000000f */
[----:B------:R-:W-:-:S05]  /*7630*/  F2FP.BF16.F32.PACK_AB R15, RZ, R15 ;  /* 0x0000000fff0f723e */ /* 0x000fca00000010ff */
[----:B------:R1:W-:Y:S01]  /*7640*/  @P3 STG.E.U16 desc[UR4][R22.64+0x12], R15 ;  /* 0x0000120f16003986 */ /* 0x0003e2000c101504 */
[----:B------:R-:W-:Y:S05]  /*7650*/  @!P2 BRA `(.L_x_53) ;  /* 0x000000000008a947 */ /* 0x000fea0003800000 */
[----:B------:R-:W-:Y:S02]  /*7660*/  ULDC.64 UR4, c[0x0][0x208] ;  /* 0x0000820000047ab9 */ /* 0x000fe40000000a00 */
[----:B------:R4:W5:Y:S03]  /*7670*/  LDG.E.LTC128B.U16 R14, desc[UR4][R6.64+0x10] ;  /* 0x00001004060e7981 */ /* 0x000966000c1e1520 */
.L_x_53:
[----:B------:R-:W-:Y:S05]  /*7680*/  BSYNC B1 ;  /* 0x0000000000017941 */ /* 0x000fea0003800000 */
.L_x_52:
[----:B------:R-:W2:Y:S01]  /*7690*/  LDL.LU R17, [R1+0x58] ;  /* 0x0000580001117983 */ /* 0x000ea20000300800 */
[----:B-1---5:R-:W-:Y:S01]  /*76a0*/  IMAD.U32 R15, R14, 0x10000, RZ ;  /* 0x000100000e0f7824 */ /* 0x022fe200078e00ff */
        /* <DEDUP_REMOVED lines=10> */
.L_x_55:
[----:B------:R-:W-:Y:S05]  /*7750*/  BSYNC B1 ;  /* 0x0000000000017941 */ /* 0x000fea0003800000 */
.L_x_54:
[----:B------:R-:W3:Y:S01]  /*7760*/  LDL.LU R17, [R1+0x5c] ;  /* 0x00005c0001117983 */ /* 0x000ee20000300800 */
[----:B-1---5:R-:W-:Y:S01]  /*7770*/  IMAD.U32 R15, R14, 0x10000, RZ ;  /* 0x000100000e0f7824 */ /* 0x022fe200078e00ff */
[----:B------:R-:W-:Y:S01]  /*7780*/  ISETP.GT.AND P3, PT, R3, 0x10, PT ;  /* 0x000000100300780c */ /* 0x000fe20003f64270 */
[--C-:B------:R-:W-:Y:S01]  /*7790*/  @P1 IMAD.MOV.U32 R20, RZ, RZ, R10.reuse ;  /* 0x000000ffff141224 */ /* 0x100fe200078e000a */
[----:B------:R-:W-:Y:S01]  /*77a0*/  ULDC.64 UR4, c[0x0][0x208] ;  /* 0x0000820000047ab9 */ /* 0x000fe20000000a00 */
[----:B------:R-:W-:Y:S01]  /*77b0*/  FMUL R15, R15, R16 ;  /* 0x000000100f0f7220 */ /* 0x000fe20000400000 */
[----:B------:R-:W-:Y:S01]  /*77c0*/  ISETP.GT.AND P0, PT, R0, RZ, P3 ;  /* 0x000000ff0000720c */ /* 0x000fe20001f04270 */
[----:B------:R-:W-:Y:S01]  /*77d0*/  @P1 IMAD.MOV.U32 R21, RZ, RZ, R11 ;  /* 0x000000ffff151224 */ /* 0x000fe200078e000b */
[----:B------:R-:W-:Y:S01]  /*77e0*/  BSSY B1, `(.L_x_56) ;  /* 0x0000008000017945 */ /* 0x000fe20003800000 */
[----:B------:R-:W-:Y:S01]  /*77f0*/  PRMT R10, R14, 0x7610, R10 ;  /* 0x000076100e0a7816 */ /* 0x000fe2000000000a */
[----:B---3--:R-:W-:-:S05]  /*7800*/  FFMA R15, R17, R2, R15 ;  /* 0x00000002110f7223 */ /* 0x008fca000000000f */
[----:B------:R-:W-:-:S05]  /*7810*/  F2FP.BF16.F32.PACK_AB R15, RZ, R15 ;  /* 0x0000000fff0f723e */ /* 0x000fca00000010ff */
[----:B------:R1:W-:Y:S01]  /*7820*/  @P1 STG.E.U16 desc[UR4][R20.64+0x12], R15 ;  /* 0x0000120f14001986 */ /* 0x0003e2000c101504 */
[----:B------:R-:W-:Y:S05]  /*7830*/  @!P0 BRA `(.L_x_57) ;  /* 0x0000000000088947 */ /* 0x000fea0003800000 */
[----:B------:R-:W-:Y:S02]  /*7840*/  ULDC.64 UR4, c[0x0][0x208] ;  /* 0x0000820000047ab9 */ /* 0x000fe40000000a00 */
[----:B------:R3:W5:Y:S03]  /*7850*/  LDG.E.LTC128B.U16 R10, desc[UR4][R18.64+0x20] ;  /* 0x00002004120a7981 */ /* 0x000766000c1e1520 */
.L_x_57:
[----:B------:R-:W-:Y:S05]  /*7860*/  BSYNC B1 ;  /* 0x0000000000017941 */ /* 0x000fea0003800000 */
.L_x_56:
[----:B------:R-:W2:Y:S01]  /*7870*/  LDL.LU R14, [R1+0x20] ;  /* 0x00002000010e7983 */ /* 0x000ea20000300800 */
        /* <DEDUP_REMOVED lines=8> */
[----:B------:R2:W-:Y:S01]  /*7900*/  @P0 STG.E.U16 desc[UR4][R4.64+0x20], R11 ;  /* 0x0000200b04000986 */ /* 0x0005e2000c101504 */
[----:B------:R-:W-:Y:S05]  /*7910*/  @!P1 BRA `(.L_x_59) ;  /* 0x0000000000089947 */ /* 0x000fea0003800000 */
[----:B------:R-:W-:Y:S02]  /*7920*/  ULDC.64 UR4, c[0x0][0x208] ;  /* 0x0000820000047ab9 */ /* 0x000fe40000000a00 */
[----:B------:R0:W5:Y:S03]  /*7930*/  LDG.E.LTC128B.U16 R10, desc[UR4][R18.64+0x22] ;  /* 0x00002204120a7981 */ /* 0x000166000c1e1520 */
.L_x_59:
[----:B------:R-:W-:Y:S05]  /*7940*/  BSYNC B1 ;  /* 0x0000000000017941 */ /* 0x000fea0003800000 */
.L_x_58:
[----:B-1----:R-:W3:Y:S01]  /*7950*/  LDL.LU R15, [R1+0x24] ;  /* 0x00002400010f7983 */ /* 0x002ee20000300800 */
[----:B--2--5:R-:W-:Y:S01]  /*7960*/  IMAD.U32 R11, R10, 0x10000, RZ ;  /* 0x000100000a0b7824 */ /* 0x024fe200078e00ff */
[----:B------:R-:W-:Y:S01]  /*7970*/  ISETP.GT.AND P0, PT, R0, 0x8, P3 ;  /* 0x000000080000780c */ /* 0x000fe20001f04270 */
[----:B------:R-:W-:Y:S01]  /*7980*/  ULDC.64 UR4, c[0x0][0x208] ;  /* 0x0000820000047ab9 */ /* 0x000fe20000000a00 */
[----:B------:R-:W-:Y:S01]  /*7990*/  BSSY B1, `(.L_x_60) ;  /* 0x0000009000017945 */ /* 0x000fe20003800000 */
[----:B------:R-:W-:Y:S01]  /*79a0*/  FMUL R11, R11, R16 ;  /* 0x000000100b0b7220 */ /* 0x000fe20000400000 */
[----:B------:R-:W-:-:S03]  /*79b0*/  PRMT R14, R10, 0x7610, R14 ;  /* 0x000076100a0e7816 */ /* 0x000fc6000000000e */
[----:B---3--:R-:W-:-:S05]  /*79c0*/  FFMA R11, R15, R2, R11 ;  /* 0x000000020f0b7223 */ /* 0x008fca000000000b */
[----:B------:R-:W-:-:S05]  /*79d0*/  F2FP.BF16.F32.PACK_AB R11, RZ, R11 ;  /* 0x0000000bff0b723e */ /* 0x000fca00000010ff */
[----:B------:R1:W-:Y:S01]  /*79e0*/  @P1 STG.E.U16 desc[UR4][R4.64+0x22], R11 ;  /* 0x0000220b04001986 */ /* 0x0003e2000c101504 */
[----:B------:R-:W-:Y:S05]  /*79f0*/  @!P0 BRA `(.L_x_61) ;  /* 0x0000000000088947 */ /* 0x000fea0003800000 */
[----:B------:R-:W-:Y:S02]  /*7a00*/  ULDC.64 UR4, c[0x0][0x208] ;  /* 0x0000820000047ab9 */ /* 0x000fe40000000a00 */
[----:B------:R2:W5:Y:S03]  /*7a10*/  LDG.E.LTC128B.U16 R14, desc[UR4][R12.64+0x20] ;  /* 0x000020040c0e7981 */ /* 0x000566000c1e1520 */
.L_x_61:
[----:B------:R-:W-:Y:S05]  /*7a20*/  BSYNC B1 ;  /* 0x0000000000017941 */ /* 0x000fea0003800000 */
.L_x_60:
[----:B-1----:R-:W3:Y:S01]  /*7a30*/  LDL.LU R11, [R1+0x28] ;  /* 0x00002800010b7983 */ /* 0x002ee20000300800 */
[----:B-----5:R-:W-:Y:S01]  /*7a40*/  IMAD.U32 R10, R14, 0x10000, RZ ;  /* 0x000100000e0a7824 */ /* 0x020fe200078e00ff */
[----:B------:R-:W-:Y:S01]  /*7a50*/  ISETP.GT.AND P4, PT, R0, 0x8, P2 ;  /* 0x000000080000780c */ /* 0x000fe20001784270 */
[----:B------:R-:W-:Y:S01]  /*7a60*/  ULDC.64 UR4, c[0x0][0x208] ;  /* 0x0000820000047ab9 */ /* 0x000fe20000000a00 */
[----:B------:R-:W-:Y:S01]  /*7a70*/  BSSY B1, `(.L_x_62) ;  /* 0x000000b000017945 */ /* 0x000fe20003800000 */
[----:B------:R-:W-:-:S04]  /*7a80*/  FMUL R10, R10, R16 ;  /* 0x000000100a0a7220 */ /* 0x000fc80000400000 */
[----:B---3--:R-:W-:Y:S01]  /*7a90*/  FFMA R10, R11, R2, R10 ;  /* 0x000000020b0a7223 */ /* 0x008fe2000000000a */
[----:B------:R-:W-:-:S04]  /*7aa0*/  IMAD.MOV.U32 R11, RZ, RZ, R233 ;  /* 0x000000ffff0b7224 */ /* 0x000fc800078e00e9 */
[----:B------:R-:W-:-:S04]  /*7ab0*/  F2FP.BF16.F32.PACK_AB R10, RZ, R10 ;  /* 0x0000000aff0a723e */ /* 0x000fc800000010ff */
[----:B------:R-:W-:Y:S01]  /*7ac0*/  PRMT R15, R10, 0x7610, R15 ;  /* 0x000076100a0f7816 */ /* 0x000fe2000000000f */
[----:B------:R-:W-:-:S05]  /*7ad0*/  IMAD.MOV.U32 R10, RZ, RZ, R232 ;  /* 0x000000ffff0a7224 */ /* 0x000fca00078e00e8 */
[----:B------:R1:W-:Y:S01]  /*7ae0*/  @P0 STG.E.U16 desc[UR4][R10.64+0x20], R15 ;  /* 0x0000200f0a000986 */ /* 0x0003e2000c101504 */
[----:B------:R-:W-:Y:S05]  /*7af0*/  @!P4 BRA `(.L_x_63) ;  /* 0x000000000008c947 */ /* 0x000fea0003800000 */
[----:B------:R-:W-:Y:S02]  /*7b00*/  ULDC.64 UR4, c[0x0][0x208] ;  /* 0x0000820000047ab9 */ /* 0x000fe40000000a00 */
[----:B------:R3:W5:Y:S03]  /*7b10*/  LDG.E.LTC128B.U16 R14, desc[UR4][R12.64+0x22] ;  /* 0x000022040c0e7981 */ /* 0x000766000c1e1520 */
.L_x_63:
[----:B------:R-:W-:Y:S05]  /*7b20*/  BSYNC B1 ;  /* 0x0000000000017941 */ /* 0x000fea0003800000 */
.L_x_62:
[----:B------:R-:W2:Y:S01]  /*7b30*/  LDL.LU R17, [R1+0x2c] ;  /* 0x00002c0001117983 */ /* 0x000ea20000300800 */
[----:B-1---5:R-:W-:Y:S01]  /*7b40*/  IMAD.U32 R15, R14, 0x10000, RZ ;  /* 0x000100000e0f7824 */ /* 0x022fe200078e00ff */
        /* <DEDUP_REMOVED lines=11> */
.L_x_65:
[----:B------:R-:W-:Y:S05]  /*7c00*/  BSYNC B1 ;  /* 0x0000000000017941 */ /* 0x000fea0003800000 */
.L_x_64:
[----:B------:R-:W3:Y:S01]  /*7c10*/  LDL.LU R17, [R1+0x30] ;  /* 0x0000300001117983 */ /* 0x000ee20000300800 */
[----:B-1---5:R-:W-:Y:S01]  /*7c20*/  IMAD.U32 R15, R14, 0x10000, RZ ;  /* 0x000100000e0f7824 */ /* 0x022fe200078e00ff */
        /* <DEDUP_REMOVED lines=11> */
.L_x_67:
[----:B------:R-:W-:Y:S05]  /*7ce0*/  BSYNC B1 ;  /* 0x0000000000017941 */ /* 0x000fea0003800000 */
.L_x_66:
        /* <DEDUP_REMOVED lines=12> */
.L_x_69:
[----:B------:R-:W-:Y:S05]  /*7db0*/  BSYNC B1 ;  /* 0x0000000000017941 */ /* 0x000fea0003800000 */
.L_x_68:
[----:B------:R-:W3:Y:S01]  /*7dc0*/  LDL.LU R17, [R1+0x38] ;  /* 0x0000380001117983 */ /* 0x000ee20000300800 */
[----:B-1---5:R-:W-:Y:S01]  /*7dd0*/  IMAD.U32 R15, R14, 0x10000, RZ ;  /* 0x000100000e0f7824 */ /* 0x022fe200078e00ff */
[----:B------:R-:W-:Y:S01]  /*7de0*/  ISETP.GT.AND P4, PT, R0, 0x8, P0 ;  /* 0x000000080000780c */ /* 0x000fe20000784270 */
[----:B------:R-:W-:Y:S01]  /*7df0*/  ULDC.64 UR4, c[0x0][0x208] ;  /* 0x0000820000047ab9 */ /* 0x000fe20000000a00 */
[----:B------:R-:W-:Y:S01]  /*7e00*/  BSSY B1, `(.L_x_70) ;  /* 0x0000008000017945 */ /* 0x000fe20003800000 */
[----:B------:R-:W-:-:S04]  /*7e10*/  FMUL R15, R15, R16 ;  /* 0x000000100f0f7220 */ /* 0x000fc80000400000 */
[----:B---3--:R-:W-:-:S05]  /*7e20*/  FFMA R15, R17, R2, R15 ;  /* 0x00000002110f7223 */ /* 0x008fca000000000f */
[----:B------:R-:W-:-:S05]  /*7e30*/  F2FP.BF16.F32.PACK_AB R15, RZ, R15 ;  /* 0x0000000fff0f723e */ /* 0x000fca00000010ff */
[----:B------:R1:W-:Y:S01]  /*7e40*/  @P5 STG.E.U16 desc[UR4][R10.64+0x30], R15 ;  /* 0x0000300f0a005986 */ /* 0x0003e2000c101504 */
[----:B------:R-:W-:Y:S05]  /*7e50*/  @!P4 BRA `(.L_x_71) ;  /* 0x000000000008c947 */ /* 0x000fea0003800000 */
[----:B------:R-:W-:Y:S02]  /*7e60*/  ULDC.64 UR4, c[0x0][0x208] ;  /* 0x0000820000047ab9 */ /* 0x000fe40000000a00 */
[----:B------:R3:W5:Y:S03]  /*7e70*/  LDG.E.LTC128B.U16 R14, desc[UR4][R12.64+0x32] ;  /* 0x000032040c0e7981 */ /* 0x000766000c1e1520 */
.L_x_71:
[----:B------:R-:W-:Y:S05]  /*7e80*/  BSYNC B1 ;  /* 0x0000000000017941 */ /* 0x000fea0003800000 */
.L_x_70:
[----:B------:R-:W2:Y:S01]  /*7e90*/  LDL.LU R20, [R1+0x3c] ;  /* 0x00003c0001147983 */ /* 0x000ea20000300800 */
[----:B-1---5:R-:W-:Y:S01]  /*7ea0*/  IMAD.U32 R15, R14, 0x10000, RZ ;  /* 0x000100000e0f7824 */ /* 0x022fe200078e00ff */
[----:B------:R-:W-:Y:S01]  /*7eb0*/  ISETP.GT.AND P5, PT, R0, 0x80, P3 ;  /* 0x000000800000780c */ /* 0x000fe20001fa4270 */
[----:B------:R-:W-:Y:S01]  /*7ec0*/  ULDC.64 UR4, c[0x0][0x208] ;  /* 0x0000820000047ab9 */ /* 0x000fe20000000a00 */
[----:B------:R-:W-:Y:S01]  /*7ed0*/  BSSY B1, `(.L_x_72) ;  /* 0x0000009000017945 */ /* 0x000fe20003800000 */
[----:B------:R-:W-:Y:S01]  /*7ee0*/  FMUL R15, R15, R16 ;  /* 0x000000100f0f7220 */ /* 0x000fe20000400000 */
[----:B------:R-:W-:-:S03]  /*7ef0*/  PRMT R17, R14, 0x7610, R17 ;  /* 0x000076100e117816 */ /* 0x000fc60000000011 */
[----:B--2---:R-:W-:-:S05]  /*7f00*/  FFMA R15, R20, R2, R15 ;  /* 0x00000002140f7223 */ /* 0x004fca000000000f */
[----:B------:R-:W-:-:S05]  /*7f10*/  F2FP.BF16.F32.PACK_AB R15, RZ, R15 ;  /* 0x0000000fff0f723e */ /* 0x000fca00000010ff */
[----:B------:R1:W-:Y:S01]  /*7f20*/  @P4 STG.E.U16 desc[UR4][R10.64+0x32], R15 ;  /* 0x0000320f0a004986 */ /* 0x0003e2000c101504 */
[----:B------:R-:W-:Y:S05]  /*7f30*/  @!P5 BRA `(.L_x_73) ;  /* 0x000000000008d947 */ /* 0x000fea0003800000 */
[----:B------:R-:W-:Y:S02]  /*7f40*/  ULDC.64 UR4, c[0x0][0x208] ;  /* 0x0000820000047ab9 */ /* 0x000fe40000000a00 */
[----:B------:R2:W5:Y:S03]  /*7f50*/  LDG.E.LTC128B.U16 R17, desc[UR4][R8.64+0x20] ;  /* 0x0000200408117981 */ /* 0x000566000c1e1520 */
.L_x_73:
[----:B------:R-:W-:Y:S05]  /*7f60*/  BSYNC B1 ;  /* 0x0000000000017941 */ /* 0x000fea0003800000 */
.L_x_72:
[----:B------:R-:W3:Y:S04]  /*7f70*/  LDL.LU R21, [R1] ;  /* 0x0000000001157983 */ /* 0x000ee80000300800 */
[----:B-1----:R-:W4:Y:S01]  /*7f80*/  LDL.LU R15, [R1+0x40] ;  /* 0x00004000010f7983 */ /* 0x002f220000300800 */
[----:B-----5:R-:W-:Y:S01]  /*7f90*/  IMAD.U32 R14, R17, 0x10000, RZ ;  /* 0x00010000110e7824 */ /* 0x020fe200078e00ff */
[----:B------:R-:W-:Y:S01]  /*7fa0*/  ISETP.GT.AND P4, PT, R0, 0x80, P2 ;  /* 0x000000800000780c */ /* 0x000fe20001784270 */
[----:B------:R-:W-:Y:S01]  /*7fb0*/  IMAD.U32 R20, RZ, RZ, UR8 ;  /* 0x00000008ff147e24 */ /* 0x000fe2000f8e00ff */
[----:B------:R-:W-:Y:S01]  /*7fc0*/  ULDC.64 UR4, c[0x0][0x208] ;  /* 0x0000820000047ab9 */ /* 0x000fe20000000a00 */
[----:B------:R-:W-:Y:S01]  /*7fd0*/  FMUL R14, R14, R16 ;  /* 0x000000100e0e7220 */ /* 0x000fe20000400000 */
[----:B------:R-:W-:Y:S03]  /*7fe0*/  BSSY B1, `(.L_x_74) ;  /* 0x000000b000017945 */ /* 0x000fe60003800000 */
[----:B---3--:R-:W-:Y:S01]  /*7ff0*/  FFMA R14, R21, R2, R14 ;  /* 0x00000002150e7223 */ /* 0x008fe2000000000e */
[----:B------:R-:W-:-:S04]  /*8000*/  IMAD.WIDE.U32 R20, R20, 0xf0, R10 ;  /* 0x000000f014147825 */ /* 0x000fc800078e000a */
[----:B------:R-:W-:Y:S01]  /*8010*/  F2FP.BF16.F32.PACK_AB R14, RZ, R14 ;  /* 0x0000000eff0e723e */ /* 0x000fe200000010ff */
[----:B----4-:R-:W-:-:S03]  /*8020*/  IMAD.IADD R15, R15, 0x1, R21 ;  /* 0x000000010f0f7824 */ /* 0x010fc600078e0215 */
[----:B------:R-:W-:Y:S01]  /*8030*/  PRMT R22, R14, 0x7610, R22 ;  /* 0x000076100e167816 */ /* 0x000fe20000000016 */
[----:B------:R-:W-:-:S05]  /*8040*/  IMAD.MOV.U32 R14, RZ, RZ, R20 ;  /* 0x000000ffff0e7224 */ /* 0x000fca00078e0014 */
[----:B------:R1:W-:Y:S01]  /*8050*/  @P5 STG.E.U16 desc[UR4][R14.64+0x20], R22 ;  /* 0x000020160e005986 */ /* 0x0003e2000c101504 */
[----:B------:R-:W-:Y:S05]  /*8060*/  @!P4 BRA `(.L_x_75) ;  /* 0x000000000008c947 */ /* 0x000fea0003800000 */
[----:B------:R-:W-:Y:S02]  /*8070*/  ULDC.64 UR4, c[0x0][0x208] ;  /* 0x0000820000047ab9 */ /* 0x000fe40000000a00 */
[----:B------:R3:W5:Y:S03]  /*8080*/  LDG.E.LTC128B.U16 R17, desc[UR4][R8.64+0x22] ;  /* 0x0000220408117981 */ /* 0x000766000c1e1520 */
.L_x_75:
[----:B------:R-:W-:Y:S05]  /*8090*/  BSYNC B1 ;  /* 0x0000000000017941 */ /* 0x000fea0003800000 */
.L_x_74:
[----:B------:R-:W4:Y:S01]  /*80a0*/  LDL.LU R23, [R1+0x4] ;  /* 0x0000040001177983 */ /* 0x000f220000300800 */
[----:B-1---5:R-:W-:Y:S01]  /*80b0*/  IMAD.U32 R22, R17, 0x10000, RZ ;  /* 0x0001000011167824 */ /* 0x022fe200078e00ff */
        /* <DEDUP_REMOVED lines=10> */
.L_x_77:
[----:B------:R-:W-:Y:S05]  /*8160*/  BSYNC B1 ;  /* 0x0000000000017941 */ /* 0x000fea0003800000 */
.L_x_76:
[----:B-1----:R-:W2:Y:S04]  /*8170*/  LDL.LU R22, [R1+0x8] ;  /* 0x0000080001167983 */ /* 0x002ea80000300800 */
[----:B------:R-:W3:Y:S04]  /*8180*/  LDL.LU R232, [R1+0xa8] ;  /* 0x0000a80001e87983 */ /* 0x000ee80000300800 */
[----:B------:R-:W4:Y:S01]  /*8190*/  LDL.LU R23, [R1+0xac] ;  /* 0x0000ac0001177983 */ /* 0x000f220000300800 */
[----:B-----5:R-:W-:Y:S01]  /*81a0*/  IMAD.U32 R21, R17, 0x10000, RZ ;  /* 0x0001000011157824 */ /* 0x020fe200078e00ff */
[----:B------:R-:W-:Y:S01]  /*81b0*/  ISETP.GT.AND P2, PT, R0, 0x88, P2 ;  /* 0x000000880000780c */ /* 0x000fe20001744270 */
[----:B------:R-:W-:Y:S01]  /*81c0*/  ULDC.64 UR4, c[0x0][0x208] ;  /* 0x0000820000047ab9 */ /* 0x000fe20000000a00 */
[----:B------:R-:W-:Y:S01]  /*81d0*/  BSSY B1, `(.L_x_78) ;  /* 0x000000a000017945 */ /* 0x000fe20003800000 */
[----:B------:R-:W-:-:S04]  /*81e0*/  FMUL R21, R21, R16 ;  /* 0x0000001015157220 */ /* 0x000fc80000400000 */
[----:B--2---:R-:W-:Y:S01]  /*81f0*/  FFMA R22, R22, R2, R21 ;  /* 0x0000000216167223 */ /* 0x004fe20000000015 */
[----:B---3--:R-:W-:-:S04]  /*8200*/  IADD3 R20, P4, R232, R20, RZ ;  /* 0x00000014e8147210 */ /* 0x008fc80007f9e0ff */
[----:B------:R-:W-:Y:S01]  /*8210*/  F2FP.BF16.F32.PACK_AB R22, RZ, R22 ;  /* 0x00000016ff16723e */ /* 0x000fe200000010ff */
[----:B----4-:R-:W-:-:S05]  /*8220*/  IMAD.X R21, R23, 0x1, R15, P4 ;  /* 0x0000000117157824 */ /* 0x010fca00020e060f */
[----:B------:R1:W-:Y:S01]  /*8230*/  @P3 STG.E.U16 desc[UR4][R20.64+0x20], R22 ;  /* 0x0000201614003986 */ /* 0x0003e2000c101504 */
[----:B------:R-:W-:Y:S05]  /*8240*/  @!P2 BRA `(.L_x_79) ;  /* 0x000000000008a947 */ /* 0x000fea0003800000 */
[----:B------:R-:W-:Y:S02]  /*8250*/  ULDC.64 UR4, c[0x0][0x208] ;  /* 0x0000820000047ab9 */ /* 0x000fe40000000a00 */
[----:B------:R2:W5:Y:S03]  /*8260*/  LDG.E.LTC128B.U16 R17, desc[UR4][R6.64+0x22] ;  /* 0x0000220406117981 */ /* 0x000566000c1e1520 */
.L_x_79:
[----:B------:R-:W-:Y:S05]  /*8270*/  BSYNC B1 ;  /* 0x0000000000017941 */ /* 0x000fea0003800000 */
.L_x_78:
        /* <DEDUP_REMOVED lines=12> */
.L_x_81:
[----:B------:R-:W-:Y:S05]  /*8340*/  BSYNC B1 ;  /* 0x0000000000017941 */ /* 0x000fea0003800000 */
.L_x_80:
        /* <DEDUP_REMOVED lines=12> */
.L_x_83:
[----:B------:R-:W-:Y:S05]  /*8410*/  BSYNC B1 ;  /* 0x0000000000017941 */ /* 0x000fea0003800000 */
.L_x_82:
        /* <DEDUP_REMOVED lines=12> */
.L_x_85:
[----:B------:R-:W-:Y:S05]  /*84e0*/  BSYNC B1 ;  /* 0x0000000000017941 */ /* 0x000fea0003800000 */
.L_x_84:
        /* <DEDUP_REMOVED lines=12> */
.L_x_87:
[----:B------:R-:W-:Y:S05]  /*85b0*/  BSYNC B1 ;  /* 0x0000000000017941 */ /* 0x000fea0003800000 */
.L_x_86:
        /* <DEDUP_REMOVED lines=13> */
.L_x_89:
[----:B------:R-:W-:Y:S05]  /*8690*/  BSYNC B1 ;  /* 0x0000000000017941 */ /* 0x000fea0003800000 */
.L_x_88:
[----:B-1---5:R-:W-:Y:S01]  /*86a0*/  IMAD.U32 R22, R17, 0x10000, RZ ;  /* 0x0001000011167824 */ /* 0x022fe200078e00ff */
[----:B------:R-:W-:Y:S01]  /*86b0*/  ISETP.GT.AND P2, PT, R3, 0x21, PT ;  /* 0x000000210300780c */ /* 0x000fe20003f44270 */
[----:B------:R-:W-:Y:S01]  /*86c0*/  ULDC.64 UR4, c[0x0][0x208] ;  /* 0x0000820000047ab9 */ /* 0x000fe20000000a00 */
[----:B------:R-:W-:Y:S01]  /*86d0*/  BSSY B1, `(.L_x_90) ;  /* 0x0000009000017945 */ /* 0x000fe20003800000 */
[----:B------:R-:W-:Y:S01]  /*86e0*/  FMUL R22, R22, R16 ;  /* 0x0000001016167220 */ /* 0x000fe20000400000 */
[----:B------:R-:W-:-:S03]  /*86f0*/  ISETP.GT.AND P0, PT, R0, RZ, P2 ;  /* 0x000000ff0000720c */ /* 0x000fc60001704270 */
[----:B------:R-:W-:-:S05]  /*8700*/  FFMA R22, R224, R2, R22 ;  /* 0x00000002e0167223 */ /* 0x000fca0000000016 */
[----:B------:R-:W-:-:S05]  /*8710*/  F2FP.BF16.F32.PACK_AB R22, RZ, R22 ;  /* 0x00000016ff16723e */ /* 0x000fca00000010ff */
[----:B------:R1:W-:Y:S01]  /*8720*/  @P1 STG.E.U16 desc[UR4][R4.64+0x40], R22 ;  /* 0x0000401604001986 */ /* 0x0003e2000c101504 */
[----:B------:R-:W-:Y:S05]  /*8730*/  @!P0 BRA `(.L_x_91) ;  /* 0x0000000000088947 */ /* 0x000fea0003800000 */
[----:B------:R-:W-:Y:S02]  /*8740*/  ULDC.64 UR4, c[0x0][0x208] ;  /* 0x0000820000047ab9 */ /* 0x000fe40000000a00 */
[----:B------:R0:W5:Y:S03]  /*8750*/  LDG.E.LTC128B.U16 R17, desc[UR4][R18.64+0x42] ;  /* 0x0000420412117981 */ /* 0x000166000c1e1520 */
.L_x_91:
[----:B------:R-:W-:Y:S05]  /*8760*/  BSYNC B1 ;  /* 0x0000000000017941 */ /* 0x000fea0003800000 */
.L_x_90:
[----:B-1---5:R-:W-:Y:S01]  /*8770*/  IMAD.U32 R22, R17, 0x10000, RZ ;  /* 0x0001000011167824 */ /* 0x022fe200078e00ff */
[----:B------:R-:W-:Y:S01]  /*8780*/  ISETP.GT.AND P1, PT, R0, 0x8, P3 ;  /* 0x000000080000780c */ /* 0x000fe20001f24270 */
[----:B------:R-:W-:Y:S01]  /*8790*/  ULDC.64 UR4, c[0x0][0x208] ;  /* 0x0000820000047ab9 */ /* 0x000fe20000000a00 */
[----:B------:R-:W-:Y:S01]  /*87a0*/  BSSY B1, `(.L_x_92) ;  /* 0x0000008000017945 */ /* 0x000fe20003800000 */
[----:B------:R-:W-:-:S04]  /*87b0*/  FMUL R22, R22, R16 ;  /* 0x0000001016167220 */ /* 0x000fc80000400000 */
[----:B------:R-:W-:-:S05]  /*87c0*/  FFMA R22, R225, R2, R22 ;  /* 0x00000002e1167223 */ /* 0x000fca0000000016 */
[----:B------:R-:W-:-:S05]  /*87d0*/  F2FP.BF16.F32.PACK_AB R22, RZ, R22 ;  /* 0x00000016ff16723e */ /* 0x000fca00000010ff */
[----:B------:R1:W-:Y:S01]  /*87e0*/  @P0 STG.E.U16 desc[UR4][R4.64+0x42], R22 ;  /* 0x0000421604000986 */ /* 0x0003e2000c101504 */
[----:B------:R-:W-:Y:S05]  /*87f0*/  @!P1 BRA `(.L_x_93) ;  /* 0x0000000000089947 */ /* 0x000fea0003800000 */
[----:B------:R-:W-:Y:S02]  /*8800*/  ULDC.64 UR4, c[0x0][0x208] ;  /* 0x0000820000047ab9 */ /* 0x000fe40000000a00 */
[----:B------:R0:W5:Y:S03]  /*8810*/  LDG.E.LTC128B.U16 R17, desc[UR4][R12.64+0x40] ;  /* 0x000040040c117981 */ /* 0x000166000c1e1520 */
.L_x_93:
[----:B------:R-:W-:Y:S05]  /*8820*/  BSYNC B1 ;  /* 0x0000000000017941 */ /* 0x000fea0003800000 */
.L_x_92:
        /* <DEDUP_REMOVED lines=11> */
.L_x_95:
[----:B------:R-:W-:Y:S05]  /*88e0*/  BSYNC B1 ;  /* 0x0000000000017941 */ /* 0x000fea0003800000 */
.L_x_94:
[----:B-----5:R-:W-:Y:S01]  /*88f0*/  IMAD.U32 R23, R17, 0x10000, RZ ;  /* 0x0001000011177824 */ /* 0x020fe200078e00ff */
[----:B------:R-:W-:Y:S01]  /*8900*/  ISETP.GT.AND P1, PT, R3, 0x28, PT ;  /* 0x000000280300780c */ /* 0x000fe20003f24270 */
[----:B------:R-:W-:Y:S01]  /*8910*/  ULDC.64 UR4, c[0x0][0x208] ;  /* 0x0000820000047ab9 */ /* 0x000fe20000000a00 */
[----:B------:R-:W-:Y:S01]  /*8920*/  BSSY B1, `(.L_x_96) ;  /* 0x0000009000017945 */ /* 0x000fe20003800000 */
[----:B-1----:R-:W-:Y:S01]  /*8930*/  FMUL R22, R23, R16 ;  /* 0x0000001017167220 */ /* 0x002fe20000400000 */
[----:B------:R-:W-:-:S03]  /*8940*/  ISETP.GT.AND P5, PT, R0, RZ, P1 ;  /* 0x000000ff0000720c */ /* 0x000fc60000fa4270 */
[----:B------:R-:W-:-:S05]  /*8950*/  FFMA R22, R227, R2, R22 ;  /* 0x00000002e3167223 */ /* 0x000fca0000000016 */
[----:B------:R-:W-:-:S05]  /*8960*/  F2FP.BF16.F32.PACK_AB R22, RZ, R22 ;  /* 0x00000016ff16723e */ /* 0x000fca00000010ff */
[----:B------:R1:W-:Y:S01]  /*8970*/  @P0 STG.E.U16 desc[UR4][R10.64+0x42], R22 ;  /* 0x000042160a000986 */ /* 0x0003e2000c101504 */
[----:B------:R-:W-:Y:S05]  /*8980*/  @!P5 BRA `(.L_x_97) ;  /* 0x000000000008d947 */ /* 0x000fea0003800000 */
[----:B------:R-:W-:Y:S02]  /*8990*/  ULDC.64 UR4, c[0x0][0x208] ;  /* 0x0000820000047ab9 */ /* 0x000fe40000000a00 */
[----:B------:R0:W5:Y:S03]  /*89a0*/  LDG.E.LTC128B.U16 R17, desc[UR4][R18.64+0x50] ;  /* 0x0000500412117981 */ /* 0x000166000c1e1520 */
.L_x_97:
[----:B------:R-:W-:Y:S05]  /*89b0*/  BSYNC B1 ;  /* 0x0000000000017941 */ /* 0x000fea0003800000 */
.L_x_96:
[----:B-----5:R-:W-:Y:S01]  /*89c0*/  IMAD.U32 R23, R17, 0x10000, RZ ;  /* 0x0001000011177824 */ /* 0x020fe200078e00ff */
        /* <DEDUP_REMOVED lines=11> */
.L_x_99:
[----:B------:R-:W-:Y:S05]  /*8a80*/  BSYNC B1 ;  /* 0x0000000000017941 */ /* 0x000fea0003800000 */
.L_x_98:
[----:B0----5:R-:W-:Y:S01]  /*8a90*/  IMAD.U32 R23, R17, 0x10000, RZ ;  /* 0x0001000011177824 */ /* 0x021fe200078e00ff */
[----:B------:R-:W-:Y:S01]  /*8aa0*/  ISETP.GT.AND P5, PT, R0, 0x8, P1 ;  /* 0x000000080000780c */ /* 0x000fe20000fa4270 */
[----:B------:R-:W-:Y:S01]  /*8ab0*/  ULDC.64 UR4, c[0x0][0x208] ;  /* 0x0000820000047ab9 */ /* 0x000fe20000000a00 */
[----:B------:R-:W-:Y:S01]  /*8ac0*/  BSSY B1, `(.L_x_100) ;  /* 0x0000008000017945 */ /* 0x000fe20003800000 */
[----:B-1----:R-:W-:-:S04]  /*8ad0*/  FMUL R22, R23, R16 ;  /* 0x0000001017167220 */ /* 0x002fc80000400000 */
[----:B------:R-:W-:-:S05]  /*8ae0*/  FFMA R22, R229, R2, R22 ;  /* 0x00000002e5167223 */ /* 0x000fca0000000016 */
[----:B------:R-:W-:-:S05]  /*8af0*/  F2FP.BF16.F32.PACK_AB R22, RZ, R22 ;  /* 0x00000016ff16723e */ /* 0x000fca00000010ff */
[----:B------:R0:W-:Y:S01]  /*8b00*/  @P4 STG.E.U16 desc[UR4][R4.64+0x52], R22 ;  /* 0x0000521604004986 */ /* 0x0001e2000c101504 */
[----:B------:R-:W-:Y:S05]  /*8b10*/  @!P5 BRA `(.L_x_101) ;  /* 0x000000000008d947 */ /* 0x000fea0003800000 */
[----:B------:R-:W-:Y:S02]  /*8b20*/  ULDC.64 UR4, c[0x0][0x208] ;  /* 0x0000820000047ab9 */ /* 0x000fe40000000a00 */
[----:B------:R1:W5:Y:S03]  /*8b30*/  LDG.E.LTC128B.U16 R17, desc[UR4][R12.64+0x50] ;  /* 0x000050040c117981 */ /* 0x000366000c1e1520 */
.L_x_101:
[----:B------:R-:W-:Y:S05]  /*8b40*/  BSYNC B1 ;  /* 0x0000000000017941 */ /* 0x000fea0003800000 */
.L_x_100:
[----:B-----5:R-:W-:Y:S01]  /*8b50*/  IMAD.U32 R23, R17, 0x10000, RZ ;  /* 0x0001000011177824 */ /* 0x020fe200078e00ff */
        /* <DEDUP_REMOVED lines=10> */
.L_x_103:
[----:B------:R-:W-:Y:S05]  /*8c00*/  BSYNC B1 ;  /* 0x0000000000017941 */ /* 0x000fea0003800000 */
.L_x_102:
[----:B0----5:R-:W-:Y:S01]  /*8c10*/  IMAD.U32 R23, R17, 0x10000, RZ ;  /* 0x0001000011177824 */ /* 0x021fe200078e00ff */
        /* <DEDUP_REMOVED lines=10> */
.L_x_105:
[----:B------:R-:W-:Y:S05]  /*8cc0*/  BSYNC B1 ;  /* 0x0000000000017941 */ /* 0x000fea0003800000 */
.L_x_104:
        /* <DEDUP_REMOVED lines=11> */
.L_x_107:
[----:B------:R-:W-:Y:S05]  /*8d80*/  BSYNC B1 ;  /* 0x0000000000017941 */ /* 0x000fea0003800000 */
.L_x_106:
        /* <DEDUP_REMOVED lines=11> */
.L_x_109:
[----:B------:R-:W-:Y:S05]  /*8e40*/  BSYNC B1 ;  /* 0x0000000000017941 */ /* 0x000fea0003800000 */
.L_x_108:
        /* <DEDUP_REMOVED lines=11> */
.L_x_111:
[----:B------:R-:W-:Y:S05]  /*8f00*/  BSYNC B1 ;  /* 0x0000000000017941 */ /* 0x000fea0003800000 */
.L_x_110:
        /* <DEDUP_REMOVED lines=11> */
.L_x_113:
[----:B------:R-:W-:Y:S05]  /*8fc0*/  BSYNC B1 ;  /* 0x0000000000017941 */ /* 0x000fea0003800000 */
.L_x_112:
        /* <DEDUP_REMOVED lines=11> */
.L_x_115:
[----:B------:R-:W-:Y:S05]  /*9080*/  BSYNC B1 ;  /* 0x0000000000017941 */ /* 0x000fea0003800000 */
.L_x_114:
        /* <DEDUP_REMOVED lines=11> */
.L_x_117:
[----:B------:R-:W-:Y:S05]  /*9140*/  BSYNC B1 ;  /* 0x0000000000017941 */ /* 0x000fea0003800000 */
.L_x_116:
        /* <DEDUP_REMOVED lines=11> */
.L_x_119:
[----:B------:R-:W-:Y:S05]  /*9200*/  BSYNC B1 ;  /* 0x0000000000017941 */ /* 0x000fea0003800000 */
.L_x_118:
[----:B0----5:R-:W-:Y:S01]  /*9210*/  IMAD.U32 R23, R17, 0x10000, RZ ;  /* 0x0001000011177824 */ /* 0x021fe200078e00ff */
        /* <DEDUP_REMOVED lines=11> */
.L_x_121:
[----:B------:R-:W-:Y:S05]  /*92d0*/  BSYNC B1 ;  /* 0x0000000000017941 */ /* 0x000fea0003800000 */
.L_x_120:
        /* <DEDUP_REMOVED lines=12> */
.L_x_123:
[----:B------:R-:W-:Y:S05]  /*93a0*/  BSYNC B1 ;  /* 0x0000000000017941 */ /* 0x000fea0003800000 */
.L_x_122:
        /* <DEDUP_REMOVED lines=11> */
.L_x_125:
[----:B------:R-:W-:Y:S05]  /*9460*/  BSYNC B1 ;  /* 0x0000000000017941 */ /* 0x000fea0003800000 */
.L_x_124:
        /* <DEDUP_REMOVED lines=11> */
.L_x_127:
[----:B------:R-:W-:Y:S05]  /*9520*/  BSYNC B1 ;  /* 0x0000000000017941 */ /* 0x000fea0003800000 */
.L_x_126:
        /* <DEDUP_REMOVED lines=12> */
.L_x_129:
[----:B------:R-:W-:Y:S05]  /*95f0*/  BSYNC B1 ;  /* 0x0000000000017941 */ /* 0x000fea0003800000 */
.L_x_128:
        /* <DEDUP_REMOVED lines=12> */
.L_x_131:
[----:B------:R-:W-:Y:S05]  /*96c0*/  BSYNC B1 ;  /* 0x0000000000017941 */ /* 0x000fea0003800000 */
.L_x_130:
        /* <DEDUP_REMOVED lines=11> */
.L_x_133:
[----:B------:R-:W-:Y:S05]  /*9780*/  BSYNC B1 ;  /* 0x0000000000017941 */ /* 0x000fea0003800000 */
.L_x_132:
        /* <DEDUP_REMOVED lines=11> */
.L_x_135:
[----:B------:R-:W-:Y:S05]  /*9840*/  BSYNC B1 ;  /* 0x0000000000017941 */ /* 0x000fea0003800000 */
.L_x_134:
        /* <DEDUP_REMOVED lines=11> */
.L_x_137:
[----:B------:R-:W-:Y:S05]  /*9900*/  BSYNC B1 ;  /* 0x0000000000017941 */ /* 0x000fea0003800000 */
.L_x_136:
        /* <DEDUP_REMOVED lines=11> */
.L_x_139:
[----:B------:R-:W-:Y:S05]  /*99c0*/  BSYNC B1 ;  /* 0x0000000000017941 */ /* 0x000fea0003800000 */
.L_x_138:
        /* <DEDUP_REMOVED lines=11> */
.L_x_141:
[----:B------:R-:W-:Y:S05]  /*9a80*/  BSYNC B1 ;  /* 0x0000000000017941 */ /* 0x000fea0003800000 */
.L_x_140:
        /* <DEDUP_REMOVED lines=11> */
.L_x_143:
[----:B------:R-:W-:Y:S05]  /*9b40*/  BSYNC B1 ;  /* 0x0000000000017941 */ /* 0x000fea0003800000 */
.L_x_142:
        /* <DEDUP_REMOVED lines=11> */
.L_x_145:
[----:B------:R-:W-:Y:S05]  /*9c00*/  BSYNC B1 ;  /* 0x0000000000017941 */ /* 0x000fea0003800000 */
.L_x_144:
        /* <DEDUP_REMOVED lines=11> */
.L_x_147:
[----:B------:R-:W-:Y:S05]  /*9cc0*/  BSYNC B1 ;  /* 0x0000000000017941 */ /* 0x000fea0003800000 */
.L_x_146:
        /* <DEDUP_REMOVED lines=11> */
.L_x_149:
[----:B------:R-:W-:Y:S05]  /*9d80*/  BSYNC B1 ;  /* 0x0000000000017941 */ /* 0x000fea0003800000 */
.L_x_148:
        /* <DEDUP_REMOVED lines=11> */
.L_x_151:
[----:B------:R-:W-:Y:S05]  /*9e40*/  BSYNC B1 ;  /* 0x0000000000017941 */ /* 0x000fea0003800000 */
.L_x_150:
        /* <DEDUP_REMOVED lines=12> */
.L_x_153:
[----:B------:R-:W-:Y:S05]  /*9f10*/  BSYNC B1 ;  /* 0x0000000000017941 */ /* 0x000fea0003800000 */
.L_x_152:
        /* <DEDUP_REMOVED lines=12> */
.L_x_155:
[----:B------:R-:W-:Y:S05]  /*9fe0*/  BSYNC B1 ;  /* 0x0000000000017941 */ /* 0x000fea0003800000 */
.L_x_154:
        /* <DEDUP_REMOVED lines=11> */
.L_x_157:
[----:B------:R-:W-:Y:S05]  /*a0a0*/  BSYNC B1 ;  /* 0x0000000000017941 */ /* 0x000fea0003800000 */
.L_x_156:
        /* <DEDUP_REMOVED lines=11> */
.L_x_159:
[----:B------:R-:W-:Y:S05]  /*a160*/  BSYNC B1 ;  /* 0x0000000000017941 */ /* 0x000fea0003800000 */
.L_x_158:
        /* <DEDUP_REMOVED lines=12> */
.L_x_161:
[----:B------:R-:W-:Y:S05]  /*a230*/  BSYNC B1 ;  /* 0x0000000000017941 */ /* 0x000fea0003800000 */
.L_x_160:
        /* <DEDUP_REMOVED lines=12> */
.L_x_163:
[----:B------:R-:W-:Y:S05]  /*a300*/  BSYNC B1 ;  /* 0x0000000000017941 */ /* 0x000fea0003800000 */
.L_x_162:
        /* <DEDUP_REMOVED lines=11> */
.L_x_165:
[----:B------:R-:W-:Y:S05]  /*a3c0*/  BSYNC B1 ;  /* 0x0000000000017941 */ /* 0x000fea0003800000 */
.L_x_164:
        /* <DEDUP_REMOVED lines=11> */
.L_x_167:
[----:B------:R-:W-:Y:S05]  /*a480*/  BSYNC B1 ;  /* 0x0000000000017941 */ /* 0x000fea0003800000 */
.L_x_166:
        /* <DEDUP_REMOVED lines=11> */
.L_x_169:
[----:B------:R-:W-:Y:S05]  /*a540*/  BSYNC B1 ;  /* 0x0000000000017941 */ /* 0x000fea0003800000 */
.L_x_168:
        /* <DEDUP_REMOVED lines=11> */
.L_x_171:
[----:B------:R-:W-:Y:S05]  /*a600*/  BSYNC B1 ;  /* 0x0000000000017941 */ /* 0x000fea0003800000 */
.L_x_170:
        /* <DEDUP_REMOVED lines=11> */
.L_x_173:
[----:B------:R-:W-:Y:S05]  /*a6c0*/  BSYNC B1 ;  /* 0x0000000000017941 */ /* 0x000fea0003800000 */
.L_x_172:
        /* <DEDUP_REMOVED lines=11> */
.L_x_175:
[----:B------:R-:W-:Y:S05]  /*a780*/  BSYNC B1 ;  /* 0x0000000000017941 */ /* 0x000fea0003800000 */
.L_x_174:
        /* <DEDUP_REMOVED lines=11> */
.L_x_177:
[----:B------:R-:W-:Y:S05]  /*a840*/  BSYNC B1 ;  /* 0x0000000000017941 */ /* 0x000fea0003800000 */
.L_x_176:
        /* <DEDUP_REMOVED lines=11> */
.L_x_179:
[----:B------:R-:W-:Y:S05]  /*a900*/  BSYNC B1 ;  /* 0x0000000000017941 */ /* 0x000fea0003800000 */
.L_x_178:
        /* <DEDUP_REMOVED lines=11> */
.L_x_181:
[----:B------:R-:W-:Y:S05]  /*a9c0*/  BSYNC B1 ;  /* 0x0000000000017941 */ /* 0x000fea0003800000 */
.L_x_180:
        /* <DEDUP_REMOVED lines=11> */
.L_x_183:
[----:B------:R-:W-:Y:S05]  /*aa80*/  BSYNC B1 ;  /* 0x0000000000017941 */ /* 0x000fea0003800000 */
.L_x_182:
        /* <DEDUP_REMOVED lines=12> */
.L_x_185:
[----:B------:R-:W-:Y:S05]  /*ab50*/  BSYNC B1 ;  /* 0x0000000000017941 */ /* 0x000fea0003800000 */
.L_x_184:
        /* <DEDUP_REMOVED lines=12> */
.L_x_187:
[----:B------:R-:W-:Y:S05]  /*ac20*/  BSYNC B1 ;  /* 0x0000000000017941 */ /* 0x000fea0003800000 */
.L_x_186:
        /* <DEDUP_REMOVED lines=11> */
.L_x_189:
[----:B------:R-:W-:Y:S05]  /*ace0*/  BSYNC B1 ;  /* 0x0000000000017941 */ /* 0x000fea0003800000 */
.L_x_188:
        /* <DEDUP_REMOVED lines=11> */
.L_x_191:
[----:B------:R-:W-:Y:S05]  /*ada0*/  BSYNC B1 ;  /* 0x0000000000017941 */ /* 0x000fea0003800000 */
.L_x_190:
        /* <DEDUP_REMOVED lines=12> */
.L_x_193:
[----:B------:R-:W-:Y:S05]  /*ae70*/  BSYNC B1 ;  /* 0x0000000000017941 */ /* 0x000fea0003800000 */
.L_x_192:
        /* <DEDUP_REMOVED lines=12> */
.L_x_195:
[----:B------:R-:W-:Y:S05]  /*af40*/  BSYNC B1 ;  /* 0x0000000000017941 */ /* 0x000fea0003800000 */
.L_x_194:
        /* <DEDUP_REMOVED lines=11> */
.L_x_197:
[----:B------:R-:W-:Y:S05]  /*b000*/  BSYNC B1 ;  /* 0x0000000000017941 */ /* 0x000fea0003800000 */
.L_x_196:
        /* <DEDUP_REMOVED lines=11> */
.L_x_199:
[----:B------:R-:W-:Y:S05]  /*b0c0*/  BSYNC B1 ;  /* 0x0000000000017941 */ /* 0x000fea0003800000 */
.L_x_198:
        /* <DEDUP_REMOVED lines=11> */
.L_x_201:
[----:B------:R-:W-:Y:S05]  /*b180*/  BSYNC B1 ;  /* 0x0000000000017941 */ /* 0x000fea0003800000 */
.L_x_200:
        /* <DEDUP_REMOVED lines=11> */
.L_x_203:
[----:B------:R-:W-:Y:S05]  /*b240*/  BSYNC B1 ;  /* 0x0000000000017941 */ /* 0x000fea0003800000 */
.L_x_202:
        /* <DEDUP_REMOVED lines=11> */
.L_x_205:
[----:B------:R-:W-:Y:S05]  /*b300*/  BSYNC B1 ;  /* 0x0000000000017941 */ /* 0x000fea0003800000 */
.L_x_204:
        /* <DEDUP_REMOVED lines=11> */
.L_x_207:
[----:B------:R-:W-:Y:S05]  /*b3c0*/  BSYNC B1 ;  /* 0x0000000000017941 */ /* 0x000fea0003800000 */
.L_x_206:
        /* <DEDUP_REMOVED lines=11> */
.L_x_209:
[----:B------:R-:W-:Y:S05]  /*b480*/  BSYNC B1 ;  /* 0x0000000000017941 */ /* 0x000fea0003800000 */
.L_x_208:
        /* <DEDUP_REMOVED lines=11> */
.L_x_211:
[----:B------:R-:W-:Y:S05]  /*b540*/  BSYNC B1 ;  /* 0x0000000000017941 */ /* 0x000fea0003800000 */
.L_x_210:
        /* <DEDUP_REMOVED lines=11> */
.L_x_213:
[----:B------:R-:W-:Y:S05]  /*b600*/  BSYNC B1 ;  /* 0x0000000000017941 */ /* 0x000fea0003800000 */
.L_x_212:
        /* <DEDUP_REMOVED lines=11> */
.L_x_215:
[----:B------:R-:W-:Y:S05]  /*b6c0*/  BSYNC B1 ;  /* 0x0000000000017941 */ /* 0x000fea0003800000 */
.L_x_214:
        /* <DEDUP_REMOVED lines=12> */
.L_x_217:
[----:B------:R-:W-:Y:S05]  /*b790*/  BSYNC B1 ;  /* 0x0000000000017941 */ /* 0x000fea0003800000 */
.L_x_216:
        /* <DEDUP_REMOVED lines=12> */
.L_x_219:
[----:B------:R-:W-:Y:S05]  /*b860*/  BSYNC B1 ;  /* 0x0000000000017941 */ /* 0x000fea0003800000 */
.L_x_218:
        /* <DEDUP_REMOVED lines=11> */
.L_x_221:
[----:B------:R-:W-:Y:S05]  /*b920*/  BSYNC B1 ;  /* 0x0000000000017941 */ /* 0x000fea0003800000 */
.L_x_220:
        /* <DEDUP_REMOVED lines=11> */
.L_x_223:
[----:B------:R-:W-:Y:S05]  /*b9e0*/  BSYNC B1 ;  /* 0x0000000000017941 */ /* 0x000fea0003800000 */
.L_x_222:
        /* <DEDUP_REMOVED lines=12> */
.L_x_225:
[----:B------:R-:W-:Y:S05]  /*bab0*/  BSYNC B1 ;  /* 0x0000000000017941 */ /* 0x000fea0003800000 */
.L_x_224:
        /* <DEDUP_REMOVED lines=12> */
.L_x_227:
[----:B------:R-:W-:Y:S05]  /*bb80*/  BSYNC B1 ;  /* 0x0000000000017941 */ /* 0x000fea0003800000 */
.L_x_226:
        /* <DEDUP_REMOVED lines=11> */
.L_x_229:
[----:B------:R-:W-:Y:S05]  /*bc40*/  BSYNC B1 ;  /* 0x0000000000017941 */ /* 0x000fea0003800000 */
.L_x_228:
        /* <DEDUP_REMOVED lines=11> */
.L_x_231:
[----:B------:R-:W-:Y:S05]  /*bd00*/  BSYNC B1 ;  /* 0x0000000000017941 */ /* 0x000fea0003800000 */
.L_x_230:
        /* <DEDUP_REMOVED lines=11> */
.L_x_233:
[----:B------:R-:W-:Y:S05]  /*bdc0*/  BSYNC B1 ;  /* 0x0000000000017941 */ /* 0x000fea0003800000 */
.L_x_232:
        /* <DEDUP_REMOVED lines=11> */
.L_x_235:
[----:B------:R-:W-:Y:S05]  /*be80*/  BSYNC B1 ;  /* 0x0000000000017941 */ /* 0x000fea0003800000 */
.L_x_234:
        /* <DEDUP_REMOVED lines=11> */
.L_x_237:
[----:B------:R-:W-:Y:S05]  /*bf40*/  BSYNC B1 ;  /* 0x0000000000017941 */ /* 0x000fea0003800000 */
.L_x_236:
        /* <DEDUP_REMOVED lines=11> */
.L_x_239:
[----:B------:R-:W-:Y:S05]  /*c000*/  BSYNC B1 ;  /* 0x0000000000017941 */ /* 0x000fea0003800000 */
.L_x_238:
        /* <DEDUP_REMOVED lines=11> */
.L_x_241:
[----:B------:R-:W-:Y:S05]  /*c0c0*/  BSYNC B1 ;  /* 0x0000000000017941 */ /* 0x000fea0003800000 */
.L_x_240:
        /* <DEDUP_REMOVED lines=11> */
.L_x_243:
[----:B------:R-:W-:Y:S05]  /*c180*/  BSYNC B1 ;  /* 0x0000000000017941 */ /* 0x000fea0003800000 */
.L_x_242:
        /* <DEDUP_REMOVED lines=11> */
.L_x_245:
[----:B------:R-:W-:Y:S05]  /*c240*/  BSYNC B1 ;  /* 0x0000000000017941 */ /* 0x000fea0003800000 */
.L_x_244:
        /* <DEDUP_REMOVED lines=11> */
.L_x_247:
[----:B------:R-:W-:Y:S05]  /*c300*/  BSYNC B1 ;  /* 0x0000000000017941 */ /* 0x000fea0003800000 */
.L_x_246:
        /* <DEDUP_REMOVED lines=12> */
.L_x_249:
[----:B------:R-:W-:Y:S05]  /*c3d0*/  BSYNC B1 ;  /* 0x0000000000017941 */ /* 0x000fea0003800000 */
.L_x_248:
        /* <DEDUP_REMOVED lines=12> */
.L_x_251:
[----:B------:R-:W-:Y:S05]  /*c4a0*/  BSYNC B1 ;  /* 0x0000000000017941 */ /* 0x000fea0003800000 */
.L_x_250:
        /* <DEDUP_REMOVED lines=11> */
.L_x_253:
[----:B------:R-:W-:Y:S05]  /*c560*/  BSYNC B1 ;  /* 0x0000000000017941 */ /* 0x000fea0003800000 */
.L_x_252:
        /* <DEDUP_REMOVED lines=11> */
.L_x_255:
[----:B------:R-:W-:Y:S05]  /*c620*/  BSYNC B1 ;  /* 0x0000000000017941 */ /* 0x000fea0003800000 */
.L_x_254:
        /* <DEDUP_REMOVED lines=12> */
.L_x_257:
[----:B------:R-:W-:Y:S05]  /*c6f0*/  BSYNC B1 ;  /* 0x0000000000017941 */ /* 0x000fea0003800000 */
.L_x_256:
        /* <DEDUP_REMOVED lines=12> */
.L_x_259:
[----:B------:R-:W-:Y:S05]  /*c7c0*/  BSYNC B1 ;  /* 0x0000000000017941 */ /* 0x000fea0003800000 */
.L_x_258:
        /* <DEDUP_REMOVED lines=11> */
.L_x_261:
[----:B------:R-:W-:Y:S05]  /*c880*/  BSYNC B1 ;  /* 0x0000000000017941 */ /* 0x000fea0003800000 */
.L_x_260:
        /* <DEDUP_REMOVED lines=11> */
.L_x_263:
[----:B------:R-:W-:Y:S05]  /*c940*/  BSYNC B1 ;  /* 0x0000000000017941 */ /* 0x000fea0003800000 */
.L_x_262:
        /* <DEDUP_REMOVED lines=11> */
.L_x_265:
[----:B------:R-:W-:Y:S05]  /*ca00*/  BSYNC B1 ;  /* 0x0000000000017941 */ /* 0x000fea0003800000 */
.L_x_264:
        /* <DEDUP_REMOVED lines=11> */
.L_x_267:
[----:B------:R-:W-:Y:S05]  /*cac0*/  BSYNC B1 ;  /* 0x0000000000017941 */ /* 0x000fea0003800000 */
.L_x_266:
        /* <DEDUP_REMOVED lines=11> */
.L_x_269:
[----:B------:R-:W-:Y:S05]  /*cb80*/  BSYNC B1 ;  /* 0x0000000000017941 */ /* 0x000fea0003800000 */
.L_x_268:
        /* <DEDUP_REMOVED lines=11> */
.L_x_271:
[----:B------:R-:W-:Y:S05]  /*cc40*/  BSYNC B1 ;  /* 0x0000000000017941 */ /* 0x000fea0003800000 */
.L_x_270:
        /* <DEDUP_REMOVED lines=11> */
.L_x_273:
[----:B------:R-:W-:Y:S05]  /*cd00*/  BSYNC B1 ;  /* 0x0000000000017941 */ /* 0x000fea0003800000 */
.L_x_272:
        /* <DEDUP_REMOVED lines=11> */
.L_x_275:
[----:B------:R-:W-:Y:S05]  /*cdc0*/  BSYNC B1 ;  /* 0x0000000000017941 */ /* 0x000fea0003800000 */
.L_x_274:
        /* <DEDUP_REMOVED lines=11> */
.L_x_277:
[----:B------:R-:W-:Y:S05]  /*ce80*/  BSYNC B1 ;  /* 0x0000000000017941 */ /* 0x000fea0003800000 */
.L_x_276:
        /* <DEDUP_REMOVED lines=11> */
.L_x_279:
[----:B------:R-:W-:Y:S05]  /*cf40*/  BSYNC B1 ;  /* 0x0000000000017941 */ /* 0x000fea0003800000 */
.L_x_278:
        /* <DEDUP_REMOVED lines=12> */
.L_x_281:
[----:B------:R-:W-:Y:S05]  /*d010*/  BSYNC B1 ;  /* 0x0000000000017941 */ /* 0x000fea0003800000 */
.L_x_280:
        /* <DEDUP_REMOVED lines=12> */
.L_x_283:
[----:B------:R-:W-:Y:S05]  /*d0e0*/  BSYNC B1 ;  /* 0x0000000000017941 */ /* 0x000fea0003800000 */
.L_x_282:
        /* <DEDUP_REMOVED lines=11> */
.L_x_285:
[----:B------:R-:W-:Y:S05]  /*d1a0*/  BSYNC B1 ;  /* 0x0000000000017941 */ /* 0x000fea0003800000 */
.L_x_284:
        /* <DEDUP_REMOVED lines=11> */
.L_x_287:
[----:B------:R-:W-:Y:S05]  /*d260*/  BSYNC B1 ;  /* 0x0000000000017941 */ /* 0x000fea0003800000 */
.L_x_286:
        /* <DEDUP_REMOVED lines=12> */
.L_x_289:
[----:B------:R-:W-:Y:S05]  /*d330*/  BSYNC B1 ;  /* 0x0000000000017941 */ /* 0x000fea0003800000 */
.L_x_288:
        /* <DEDUP_REMOVED lines=12> */
.L_x_291:
[----:B------:R-:W-:Y:S05]  /*d400*/  BSYNC B1 ;  /* 0x0000000000017941 */ /* 0x000fea0003800000 */
.L_x_290:
        /* <DEDUP_REMOVED lines=11> */
.L_x_293:
[----:B------:R-:W-:Y:S05]  /*d4c0*/  BSYNC B1 ;  /* 0x0000000000017941 */ /* 0x000fea0003800000 */
.L_x_292:
        /* <DEDUP_REMOVED lines=11> */
.L_x_295:
[----:B------:R-:W-:Y:S05]  /*d580*/  BSYNC B1 ;  /* 0x0000000000017941 */ /* 0x000fea0003800000 */
.L_x_294:
        /* <DEDUP_REMOVED lines=11> */
.L_x_297:
[----:B------:R-:W-:Y:S05]  /*d640*/  BSYNC B1 ;  /* 0x0000000000017941 */ /* 0x000fea0003800000 */
.L_x_296:
        /* <DEDUP_REMOVED lines=11> */
.L_x_299:
[----:B------:R-:W-:Y:S05]  /*d700*/  BSYNC B1 ;  /* 0x0000000000017941 */ /* 0x000fea0003800000 */
.L_x_298:
        /* <DEDUP_REMOVED lines=11> */
.L_x_301:
[----:B------:R-:W-:Y:S05]  /*d7c0*/  BSYNC B1 ;  /* 0x0000000000017941 */ /* 0x000fea0003800000 */
.L_x_300:
        /* <DEDUP_REMOVED lines=11> */
.L_x_303:
[----:B------:R-:W-:Y:S05]  /*d880*/  BSYNC B1 ;  /* 0x0000000000017941 */ /* 0x000fea0003800000 */
.L_x_302:
        /* <DEDUP_REMOVED lines=11> */
.L_x_305:
[----:B------:R-:W-:Y:S05]  /*d940*/  BSYNC B1 ;  /* 0x0000000000017941 */ /* 0x000fea0003800000 */
.L_x_304:
        /* <DEDUP_REMOVED lines=11> */
.L_x_307:
[----:B------:R-:W-:Y:S05]  /*da00*/  BSYNC B1 ;  /* 0x0000000000017941 */ /* 0x000fea0003800000 */
.L_x_306:
        /* <DEDUP_REMOVED lines=11> */
.L_x_309:
[----:B------:R-:W-:Y:S05]  /*dac0*/  BSYNC B1 ;  /* 0x0000000000017941 */ /* 0x000fea0003800000 */
.L_x_308:
        /* <DEDUP_REMOVED lines=11> */
.L_x_311:
[----:B------:R-:W-:Y:S05]  /*db80*/  BSYNC B1 ;  /* 0x0000000000017941 */ /* 0x000fea0003800000 */
.L_x_310:
        /* <DEDUP_REMOVED lines=12> */
.L_x_313:
[----:B------:R-:W-:Y:S05]  /*dc50*/  BSYNC B1 ;  /* 0x0000000000017941 */ /* 0x000fea0003800000 */
.L_x_312:
        /* <DEDUP_REMOVED lines=12> */
.L_x_315:
[----:B------:R-:W-:Y:S05]  /*dd20*/  BSYNC B1 ;  /* 0x0000000000017941 */ /* 0x000fea0003800000 */
.L_x_314:
        /* <DEDUP_REMOVED lines=11> */
.L_x_317:
[----:B------:R-:W-:Y:S05]  /*dde0*/  BSYNC B1 ;  /* 0x0000000000017941 */ /* 0x000fea0003800000 */
.L_x_316:
        /* <DEDUP_REMOVED lines=11> */
.L_x_319:
[----:B------:R-:W-:Y:S05]  /*dea0*/  BSYNC B1 ;  /* 0x0000000000017941 */ /* 0x000fea0003800000 */
.L_x_318:
        /* <DEDUP_REMOVED lines=12> */
.L_x_321:
[----:B------:R-:W-:Y:S05]  /*df70*/  BSYNC B1 ;  /* 0x0000000000017941 */ /* 0x000fea0003800000 */
.L_x_320:
        /* <DEDUP_REMOVED lines=12> */
.L_x_323:
[----:B------:R-:W-:Y:S05]  /*e040*/  BSYNC B1 ;  /* 0x0000000000017941 */ /* 0x000fea0003800000 */
.L_x_322:
        /* <DEDUP_REMOVED lines=11> */
.L_x_325:
[----:B------:R-:W-:Y:S05]  /*e100*/  BSYNC B1 ;  /* 0x0000000000017941 */ /* 0x000fea0003800000 */
.L_x_324:
        /* <DEDUP_REMOVED lines=11> */
.L_x_327:
[----:B------:R-:W-:Y:S05]  /*e1c0*/  BSYNC B1 ;  /* 0x0000000000017941 */ /* 0x000fea0003800000 */
.L_x_326:
        /* <DEDUP_REMOVED lines=11> */
.L_x_329:
[----:B------:R-:W-:Y:S05]  /*e280*/  BSYNC B1 ;  /* 0x0000000000017941 */ /* 0x000fea0003800000 */
.L_x_328:
        /* <DEDUP_REMOVED lines=11> */
.L_x_331:
[----:B------:R-:W-:Y:S05]  /*e340*/  BSYNC B1 ;  /* 0x0000000000017941 */ /* 0x000fea0003800000 */
.L_x_330:
        /* <DEDUP_REMOVED lines=11> */
.L_x_333:
[----:B------:R-:W-:Y:S05]  /*e400*/  BSYNC B1 ;  /* 0x0000000000017941 */ /* 0x000fea0003800000 */
.L_x_332:
        /* <DEDUP_REMOVED lines=11> */
.L_x_335:
[----:B------:R-:W-:Y:S05]  /*e4c0*/  BSYNC B1 ;  /* 0x0000000000017941 */ /* 0x000fea0003800000 */
.L_x_334:
        /* <DEDUP_REMOVED lines=11> */
.L_x_337:
[----:B------:R-:W-:Y:S05]  /*e580*/  BSYNC B1 ;  /* 0x0000000000017941 */ /* 0x000fea0003800000 */
.L_x_336:
        /* <DEDUP_REMOVED lines=11> */
.L_x_339:
[----:B------:R-:W-:Y:S05]  /*e640*/  BSYNC B1 ;  /* 0x0000000000017941 */ /* 0x000fea0003800000 */
.L_x_338:
        /* <DEDUP_REMOVED lines=11> */
.L_x_341:
[----:B------:R-:W-:Y:S05]  /*e700*/  BSYNC B1 ;  /* 0x0000000000017941 */ /* 0x000fea0003800000 */
.L_x_340:
        /* <DEDUP_REMOVED lines=11> */
.L_x_343:
[----:B------:R-:W-:Y:S05]  /*e7c0*/  BSYNC B1 ;  /* 0x0000000000017941 */ /* 0x000fea0003800000 */
.L_x_342:
        /* <DEDUP_REMOVED lines=12> */
.L_x_345:
[----:B------:R-:W-:Y:S05]  /*e890*/  BSYNC B1 ;  /* 0x0000000000017941 */ /* 0x000fea0003800000 */
.L_x_344:
        /* <DEDUP_REMOVED lines=12> */
.L_x_347:
[----:B------:R-:W-:Y:S05]  /*e960*/  BSYNC B1 ;  /* 0x0000000000017941 */ /* 0x000fea0003800000 */
.L_x_346:
        /* <DEDUP_REMOVED lines=11> */
.L_x_349:
[----:B------:R-:W-:Y:S05]  /*ea20*/  BSYNC B1 ;  /* 0x0000000000017941 */ /* 0x000fea0003800000 */
.L_x_348:
        /* <DEDUP_REMOVED lines=11> */
.L_x_351:
[----:B------:R-:W-:Y:S05]  /*eae0*/  BSYNC B1 ;  /* 0x0000000000017941 */ /* 0x000fea0003800000 */
.L_x_350:
        /* <DEDUP_REMOVED lines=12> */
.L_x_353:
[----:B------:R-:W-:Y:S05]  /*ebb0*/  BSYNC B1 ;  /* 0x0000000000017941 */ /* 0x000fea0003800000 */
.L_x_352:
        /* <DEDUP_REMOVED lines=12> */
.L_x_355:
[----:B------:R-:W-:Y:S05]  /*ec80*/  BSYNC B1 ;  /* 0x0000000000017941 */ /* 0x000fea0003800000 */
.L_x_354:
        /* <DEDUP_REMOVED lines=11> */
.L_x_357:
[----:B------:R-:W-:Y:S05]  /*ed40*/  BSYNC B1 ;  /* 0x0000000000017941 */ /* 0x000fea0003800000 */
.L_x_356:
        /* <DEDUP_REMOVED lines=11> */
.L_x_359:
[----:B------:R-:W-:Y:S05]  /*ee00*/  BSYNC B1 ;  /* 0x0000000000017941 */ /* 0x000fea0003800000 */
.L_x_358:
        /* <DEDUP_REMOVED lines=11> */
.L_x_361:
[----:B------:R-:W-:Y:S05]  /*eec0*/  BSYNC B1 ;  /* 0x0000000000017941 */ /* 0x000fea0003800000 */
.L_x_360:
        /* <DEDUP_REMOVED lines=11> */
.L_x_363:
[----:B------:R-:W-:Y:S05]  /*ef80*/  BSYNC B1 ;  /* 0x0000000000017941 */ /* 0x000fea0003800000 */
.L_x_362:
        /* <DEDUP_REMOVED lines=11> */
.L_x_365:
[----:B------:R-:W-:Y:S05]  /*f040*/  BSYNC B1 ;  /* 0x0000000000017941 */ /* 0x000fea0003800000 */
.L_x_364:
        /* <DEDUP_REMOVED lines=11> */
.L_x_367:
[----:B------:R-:W-:Y:S05]  /*f100*/  BSYNC B1 ;  /* 0x0000000000017941 */ /* 0x000fea0003800000 */
.L_x_366:
        /* <DEDUP_REMOVED lines=11> */
.L_x_369:
[----:B------:R-:W-:Y:S05]  /*f1c0*/  BSYNC B1 ;  /* 0x0000000000017941 */ /* 0x000fea0003800000 */
.L_x_368:
        /* <DEDUP_REMOVED lines=11> */
.L_x_371:
[----:B------:R-:W-:Y:S05]  /*f280*/  BSYNC B1 ;  /* 0x0000000000017941 */ /* 0x000fea0003800000 */
.L_x_370:
        /* <DEDUP_REMOVED lines=11> */
.L_x_373:
[----:B------:R-:W-:Y:S05]  /*f340*/  BSYNC B1 ;  /* 0x0000000000017941 */ /* 0x000fea0003800000 */
.L_x_372:
        /* <DEDUP_REMOVED lines=11> */
.L_x_375:
[----:B------:R-:W-:Y:S05]  /*f400*/  BSYNC B1 ;  /* 0x0000000000017941 */ /* 0x000fea0003800000 */
.L_x_374:
        /* <DEDUP_REMOVED lines=12> */
.L_x_377:
[----:B------:R-:W-:Y:S05]  /*f4d0*/  BSYNC B1 ;  /* 0x0000000000017941 */ /* 0x000fea0003800000 */
.L_x_376:
        /* <DEDUP_REMOVED lines=12> */
.L_x_379:
[----:B------:R-:W-:Y:S05]  /*f5a0*/  BSYNC B1 ;  /* 0x0000000000017941 */ /* 0x000fea0003800000 */
.L_x_378:
        /* <DEDUP_REMOVED lines=11> */
.L_x_381:
[----:B------:R-:W-:Y:S05]  /*f660*/  BSYNC B1 ;  /* 0x0000000000017941 */ /* 0x000fea0003800000 */
.L_x_380:
        /* <DEDUP_REMOVED lines=11> */
.L_x_383:
[----:B------:R-:W-:Y:S05]  /*f720*/  BSYNC B1 ;  /* 0x0000000000017941 */ /* 0x000fea0003800000 */
.L_x_382:
        /* <DEDUP_REMOVED lines=12> */
.L_x_385:
[----:B------:R-:W-:Y:S05]  /*f7f0*/  BSYNC B1 ;  /* 0x0000000000017941 */ /* 0x000fea0003800000 */
.L_x_384:
        /* <DEDUP_REMOVED lines=12> */
.L_x_387:
[----:B------:R-:W-:Y:S05]  /*f8c0*/  BSYNC B1 ;  /* 0x0000000000017941 */ /* 0x000fea0003800000 */
.L_x_386:
        /* <DEDUP_REMOVED lines=11> */
.L_x_389:
[----:B------:R-:W-:Y:S05]  /*f980*/  BSYNC B1 ;  /* 0x0000000000017941 */ /* 0x000fea0003800000 */
.L_x_388:
        /* <DEDUP_REMOVED lines=11> */
.L_x_391:
[----:B------:R-:W-:Y:S05]  /*fa40*/  BSYNC B1 ;  /* 0x0000000000017941 */ /* 0x000fea0003800000 */
.L_x_390:
        /* <DEDUP_REMOVED lines=11> */
.L_x_393:
[----:B------:R-:W-:Y:S05]  /*fb00*/  BSYNC B1 ;  /* 0x0000000000017941 */ /* 0x000fea0003800000 */
.L_x_392:
        /* <DEDUP_REMOVED lines=11> */
.L_x_395:
[----:B------:R-:W-:Y:S05]  /*fbc0*/  BSYNC B1 ;  /* 0x0000000000017941 */ /* 0x000fea0003800000 */
.L_x_394:
        /* <DEDUP_REMOVED lines=11> */
.L_x_397:
[----:B------:R-:W-:Y:S05]  /*fc80*/  BSYNC B1 ;  /* 0x0000000000017941 */ /* 0x000fea0003800000 */
.L_x_396:
        /* <DEDUP_REMOVED lines=11> */
.L_x_399:
[----:B------:R-:W-:Y:S05]  /*fd40*/  BSYNC B1 ;  /* 0x0000000000017941 */ /* 0x000fea0003800000 */
.L_x_398:
        /* <DEDUP_REMOVED lines=11> */
.L_x_401:
[----:B------:R-:W-:Y:S05]  /*fe00*/  BSYNC B1 ;  /* 0x0000000000017941 */ /* 0x000fea0003800000 */
.L_x_400:
        /* <DEDUP_REMOVED lines=11> */
.L_x_403:
[----:B------:R-:W-:Y:S05]  /*fec0*/  BSYNC B1 ;  /* 0x0000000000017941 */ /* 0x000fea0003800000 */
.L_x_402:
        /* <DEDUP_REMOVED lines=11> */
.L_x_405:
[----:B------:R-:W-:Y:S05]  /*ff80*/  BSYNC B1 ;  /* 0x0000000000017941 */ /* 0x000fea0003800000 */
.L_x_404:
        /* <DEDUP_REMOVED lines=11> */
.L_x_407:
[----:B------:R-:W-:Y:S05]  /*10040*/  BSYNC B1 ;  /* 0x0000000000017941 */ /* 0x000fea0003800000 */
.L_x_406:
        /* <DEDUP_REMOVED lines=12> */
.L_x_409:
[----:B------:R-:W-:Y:S05]  /*10110*/  BSYNC B1 ;  /* 0x0000000000017941 */ /* 0x000fea0003800000 */
.L_x_408:
        /* <DEDUP_REMOVED lines=12> */
.L_x_411:
[----:B------:R-:W-:Y:S05]  /*101e0*/  BSYNC B1 ;  /* 0x0000000000017941 */ /* 0x000fea0003800000 */
.L_x_410:
        /* <DEDUP_REMOVED lines=11> */
.L_x_413:
[----:B------:R-:W-:Y:S05]  /*102a0*/  BSYNC B1 ;  /* 0x0000000000017941 */ /* 0x000fea0003800000 */
.L_x_412:
        /* <DEDUP_REMOVED lines=11> */
.L_x_415:
[----:B------:R-:W-:Y:S05]  /*10360*/  BSYNC B1 ;  /* 0x0000000000017941 */ /* 0x000fea0003800000 */
.L_x_414:
        /* <DEDUP_REMOVED lines=12> */
.L_x_417:
[----:B------:R-:W-:Y:S05]  /*10430*/  BSYNC B1 ;  /* 0x0000000000017941 */ /* 0x000fea0003800000 */
.L_x_416:
        /* <DEDUP_REMOVED lines=12> */
.L_x_419:
[----:B------:R-:W-:Y:S05]  /*10500*/  BSYNC B1 ;  /* 0x0000000000017941 */ /* 0x000fea0003800000 */
.L_x_418:
        /* <DEDUP_REMOVED lines=11> */
.L_x_421:
[----:B------:R-:W-:Y:S05]  /*105c0*/  BSYNC B1 ;  /* 0x0000000000017941 */ /* 0x000fea0003800000 */
.L_x_420:
        /* <DEDUP_REMOVED lines=11> */
.L_x_423:
[----:B------:R-:W-:Y:S05]  /*10680*/  BSYNC B1 ;  /* 0x0000000000017941 */ /* 0x000fea0003800000 */
.L_x_422:
        /* <DEDUP_REMOVED lines=11> */
.L_x_425:
[----:B------:R-:W-:Y:S05]  /*10740*/  BSYNC B1 ;  /* 0x0000000000017941 */ /* 0x000fea0003800000 */
.L_x_424:
        /* <DEDUP_REMOVED lines=11> */
.L_x_427:
[----:B------:R-:W-:Y:S05]  /*10800*/  BSYNC B1 ;  /* 0x0000000000017941 */ /* 0x000fea0003800000 */
.L_x_426:
        /* <DEDUP_REMOVED lines=11> */
.L_x_429:
[----:B------:R-:W-:Y:S05]  /*108c0*/  BSYNC B1 ;  /* 0x0000000000017941 */ /* 0x000fea0003800000 */
.L_x_428:
        /* <DEDUP_REMOVED lines=11> */
.L_x_431:
[----:B------:R-:W-:Y:S05]  /*10980*/  BSYNC B1 ;  /* 0x0000000000017941 */ /* 0x000fea0003800000 */
.L_x_430:
        /* <DEDUP_REMOVED lines=11> */
.L_x_433:
[----:B------:R-:W-:Y:S05]  /*10a40*/  BSYNC B1 ;  /* 0x0000000000017941 */ /* 0x000fea0003800000 */
.L_x_432:
        /* <DEDUP_REMOVED lines=11> */
.L_x_435:
[----:B------:R-:W-:Y:S05]  /*10b00*/  BSYNC B1 ;  /* 0x0000000000017941 */ /* 0x000fea0003800000 */
.L_x_434:
        /* <DEDUP_REMOVED lines=11> */
.L_x_437:
[----:B------:R-:W-:Y:S05]  /*10bc0*/  BSYNC B1 ;  /* 0x0000000000017941 */ /* 0x000fea0003800000 */
.L_x_436:
        /* <DEDUP_REMOVED lines=11> */
.L_x_439:
[----:B------:R-:W-:Y:S05]  /*10c80*/  BSYNC B1 ;  /* 0x0000000000017941 */ /* 0x000fea0003800000 */
.L_x_438:
        /* <DEDUP_REMOVED lines=12> */
.L_x_441:
[----:B------:R-:W-:Y:S05]  /*10d50*/  BSYNC B1 ;  /* 0x0000000000017941 */ /* 0x000fea0003800000 */
.L_x_440:
        /* <DEDUP_REMOVED lines=12> */
.L_x_443:
[----:B------:R-:W-:Y:S05]  /*10e20*/  BSYNC B1 ;  /* 0x0000000000017941 */ /* 0x000fea0003800000 */
.L_x_442:
        /* <DEDUP_REMOVED lines=11> */
.L_x_445:
[----:B------:R-:W-:Y:S05]  /*10ee0*/  BSYNC B1 ;  /* 0x0000000000017941 */ /* 0x000fea0003800000 */
.L_x_444:
        /* <DEDUP_REMOVED lines=11> */
.L_x_447:
[----:B------:R-:W-:Y:S05]  /*10fa0*/  BSYNC B1 ;  /* 0x0000000000017941 */ /* 0x000fea0003800000 */
.L_x_446:
        /* <DEDUP_REMOVED lines=12> */
.L_x_449:
[----:B------:R-:W-:Y:S05]  /*11070*/  BSYNC B1 ;  /* 0x0000000000017941 */ /* 0x000fea0003800000 */
.L_x_448:
        /* <DEDUP_REMOVED lines=12> */
.L_x_451:
[----:B------:R-:W-:Y:S05]  /*11140*/  BSYNC B1 ;  /* 0x0000000000017941 */ /* 0x000fea0003800000 */
.L_x_450:
        /* <DEDUP_REMOVED lines=11> */
.L_x_453:
[----:B------:R-:W-:Y:S05]  /*11200*/  BSYNC B1 ;  /* 0x0000000000017941 */ /* 0x000fea0003800000 */
.L_x_452:
        /* <DEDUP_REMOVED lines=11> */
.L_x_455:
[----:B------:R-:W-:Y:S05]  /*112c0*/  BSYNC B1 ;  /* 0x0000000000017941 */ /* 0x000fea0003800000 */
.L_x_454:
        /* <DEDUP_REMOVED lines=11> */
.L_x_457:
[----:B------:R-:W-:Y:S05]  /*11380*/  BSYNC B1 ;  /* 0x0000000000017941 */ /* 0x000fea0003800000 */
.L_x_456:
        /* <DEDUP_REMOVED lines=11> */
.L_x_459:
[----:B------:R-:W-:Y:S05]  /*11440*/  BSYNC B1 ;  /* 0x0000000000017941 */ /* 0x000fea0003800000 */
.L_x_458:
        /* <DEDUP_REMOVED lines=11> */
.L_x_461:
[----:B------:R-:W-:Y:S05]  /*11500*/  BSYNC B1 ;  /* 0x0000000000017941 */ /* 0x000fea0003800000 */
.L_x_460:
        /* <DEDUP_REMOVED lines=11> */
.L_x_463:
[----:B------:R-:W-:Y:S05]  /*115c0*/  BSYNC B1 ;  /* 0x0000000000017941 */ /* 0x000fea0003800000 */
.L_x_462:
        /* <DEDUP_REMOVED lines=11> */
.L_x_465:
[----:B------:R-:W-:Y:S05]  /*11680*/  BSYNC B1 ;  /* 0x0000000000017941 */ /* 0x000fea0003800000 */
.L_x_464:
        /* <DEDUP_REMOVED lines=11> */
.L_x_467:
[----:B------:R-:W-:Y:S05]  /*11740*/  BSYNC B1 ;  /* 0x0000000000017941 */ /* 0x000fea0003800000 */
.L_x_466:
        /* <DEDUP_REMOVED lines=11> */
.L_x_469:
[----:B------:R-:W-:Y:S05]  /*11800*/  BSYNC B1 ;  /* 0x0000000000017941 */ /* 0x000fea0003800000 */
.L_x_468:
        /* <DEDUP_REMOVED lines=11> */
.L_x_471:
[----:B------:R-:W-:Y:S05]  /*118c0*/  BSYNC B1 ;  /* 0x0000000000017941 */ /* 0x000fea0003800000 */
.L_x_470:
        /* <DEDUP_REMOVED lines=12> */
.L_x_473:
[----:B------:R-:W-:Y:S05]  /*11990*/  BSYNC B1 ;  /* 0x0000000000017941 */ /* 0x000fea0003800000 */
.L_x_472:
        /* <DEDUP_REMOVED lines=12> */
.L_x_475:
[----:B------:R-:W-:Y:S05]  /*11a60*/  BSYNC B1 ;  /* 0x0000000000017941 */ /* 0x000fea0003800000 */
.L_x_474:
        /* <DEDUP_REMOVED lines=11> */
.L_x_477:
[----:B------:R-:W-:Y:S05]  /*11b20*/  BSYNC B1 ;  /* 0x0000000000017941 */ /* 0x000fea0003800000 */
.L_x_476:
        /* <DEDUP_REMOVED lines=11> */
.L_x_479:
[----:B------:R-:W-:Y:S05]  /*11be0*/  BSYNC B1 ;  /* 0x0000000000017941 */ /* 0x000fea0003800000 */
.L_x_478:
        /* <DEDUP_REMOVED lines=12> */
.L_x_481:
[----:B------:R-:W-:Y:S05]  /*11cb0*/  BSYNC B1 ;  /* 0x0000000000017941 */ /* 0x000fea0003800000 */
.L_x_480:
        /* <DEDUP_REMOVED lines=12> */
.L_x_483:
[----:B------:R-:W-:Y:S05]  /*11d80*/  BSYNC B1 ;  /* 0x0000000000017941 */ /* 0x000fea0003800000 */
.L_x_482:
[----:B-----5:R-:W-:Y:S01]  /*11d90*/  IMAD.U32 R3, R17, 0x10000, RZ ;  /* 0x0001000011037824 */ /* 0x020fe200078e00ff */
[----:B------:R-:W-:Y:S01]  /*11da0*/  ISETP.GT.AND P5, PT, R0, 0x8, P1 ;  /* 0x000000080000780c */ /* 0x000fe20000fa4270 */
[----:B------:R-:W-:Y:S01]  /*11db0*/  ULDC.64 UR4, c[0x0][0x208] ;  /* 0x0000820000047ab9 */ /* 0x000fe20000000a00 */
[----:B------:R-:W-:Y:S01]  /*11dc0*/  BSSY B1, `(.L_x_484) ;  /* 0x0000008000017945 */ /* 0x000fe20003800000 */
[----:B0-2---:R-:W-:-:S04]  /*11dd0*/  FMUL R18, R3, R16 ;  /* 0x0000001003127220 */ /* 0x005fc80000400000 */
[----:B------:R-:W-:-:S05]  /*11de0*/  FFMA R18, R37, R2, R18 ;  /* 0x0000000225127223 */ /* 0x000fca0000000012 */
[----:B------:R-:W-:-:S05]  /*11df0*/  F2FP.BF16.F32.PACK_AB R18, RZ, R18 ;  /* 0x00000012ff12723e */ /* 0x000fca00000010ff */
[----:B------:R0:W-:Y:S01]  /*11e00*/  @P4 STG.E.U16 desc[UR4][R4.64+0x1d2], R18 ;  /* 0x0001d21204004986 */ /* 0x0001e2000c101504 */
[----:B------:R-:W-:Y:S05]  /*11e10*/  @!P5 BRA `(.L_x_485) ;  /* 0x000000000008d947 */ /* 0x000fea0003800000 */
[----:B------:R-:W-:Y:S02]  /*11e20*/  ULDC.64 UR4, c[0x0][0x208] ;  /* 0x0000820000047ab9 */ /* 0x000fe40000000a00 */
[----:B------:R2:W5:Y:S03]  /*11e30*/  LDG.E.LTC128B.U16 R17, desc[UR4][R12.64+0x1d0] ;  /* 0x0001d0040c117981 */ /* 0x000566000c1e1520 */
.L_x_485:
[----:B------:R-:W-:Y:S05]  /*11e40*/  BSYNC B1 ;  /* 0x0000000000017941 */ /* 0x000fea0003800000 */
.L_x_484:
        /* <DEDUP_REMOVED lines=11> */
.L_x_487:
[----:B------:R-:W-:Y:S05]  /*11f00*/  BSYNC B1 ;  /* 0x0000000000017941 */ /* 0x000fea0003800000 */
.L_x_486:
        /* <DEDUP_REMOVED lines=11> */
.L_x_489:
[----:B------:R-:W-:Y:S05]  /*11fc0*/  BSYNC B1 ;  /* 0x0000000000017941 */ /* 0x000fea0003800000 */
.L_x_488:
        /* <DEDUP_REMOVED lines=11> */
.L_x_491:
[----:B------:R-:W-:Y:S05]  /*12080*/  BSYNC B1 ;  /* 0x0000000000017941 */ /* 0x000fea0003800000 */
.L_x_490:
        /* <DEDUP_REMOVED lines=11> */
.L_x_493:
[----:B------:R-:W-:Y:S05]  /*12140*/  BSYNC B1 ;  /* 0x0000000000017941 */ /* 0x000fea0003800000 */
.L_x_492:
        /* <DEDUP_REMOVED lines=11> */
.L_x_495:
[----:B------:R-:W-:Y:S05]  /*12200*/  BSYNC B1 ;  /* 0x0000000000017941 */ /* 0x000fea0003800000 */
.L_x_494:
        /* <DEDUP_REMOVED lines=11> */
.L_x_497:
[----:B------:R-:W-:Y:S05]  /*122c0*/  BSYNC B1 ;  /* 0x0000000000017941 */ /* 0x000fea0003800000 */
.L_x_496:
        /* <DEDUP_REMOVED lines=11> */
.L_x_499:
[----:B------:R-:W-:Y:S05]  /*12380*/  BSYNC B1 ;  /* 0x0000000000017941 */ /* 0x000fea0003800000 */
.L_x_498:
        /* <DEDUP_REMOVED lines=11> */
.L_x_501:
[----:B------:R-:W-:Y:S05]  /*12440*/  BSYNC B1 ;  /* 0x0000000000017941 */ /* 0x000fea0003800000 */
.L_x_500:
        /* <DEDUP_REMOVED lines=11> */
.L_x_503:
[----:B------:R-:W-:Y:S05]  /*12500*/  BSYNC B1 ;  /* 0x0000000000017941 */ /* 0x000fea0003800000 */
.L_x_502:
[----:B------:R-:W-:Y:S05]  /*12510*/  @!P0 BRA `(.L_x_504) ;  /* 0x0000004000ec8947 */ /* 0x000fea0003800000 */
[----:B-----5:R-:W-:Y:S01]  /*12520*/  IMAD.U32 R17, R17, 0x10000, RZ ;  /* 0x0001000011117824 */ /* 0x020fe200078e00ff */
[----:B------:R-:W-:-:S03]  /*12530*/  ULDC.64 UR4, c[0x0][0x208] ;  /* 0x0000820000047ab9 */ /* 0x000fc60000000a00 */
[----:B------:R-:W-:-:S04]  /*12540*/  FMUL R0, R17, R16 ;  /* 0x0000001011007220 */ /* 0x000fc80000400000 */
[----:B------:R-:W-:-:S05]  /*12550*/  FFMA R0, R31, R2, R0 ;  /* 0x000000021f007223 */ /* 0x000fca0000000000 */
[----:B------:R-:W-:-:S05]  /*12560*/  F2FP.BF16.F32.PACK_AB R0, RZ, R0 ;  /* 0x00000000ff00723e */ /* 0x000fca00000010ff */
[----:B------:R0:W-:Y:S01]  /*12570*/  STG.E.U16 desc[UR4][R20.64+0x1d2], R0 ;  /* 0x0001d20014007986 */ /* 0x0001e2000c101504 */
[----:B------:R-:W-:Y:S05]  /*12580*/  BRA `(.L_x_504) ;  /* 0x0000004000d07947 */ /* 0x000fea0003800000 */
.L_x_29:
[----:B------:R-:W2:Y:S01]  /*12590*/  LDL.LU R7, [R1+0x64] ;  /* 0x0000640001077983 */ /* 0x000ea20000300800 */
[----:B------:R-:W-:-:S03]  /*125a0*/  ULDC.64 UR4, c[0x0][0x5c0] ;  /* 0x0001700000047ab9 */ /* 0x000fc60000000a00 */
[----:B------:R-:W3:Y:S04]  /*125b0*/  LDL.LU R10, [R1+0x68] ;  /* 0x00006800010a7983 */ /* 0x000ee80000300800 */
[----:B------:R-:W4:Y:S04]  /*125c0*/  LDL.LU R6, [R1+0x60] ;  /* 0x0000600001067983 */ /* 0x000f280000300800 */
[----:B------:R-:W5:Y:S04]  /*125d0*/  LDL.LU R19, [R1+0x6c] ;  /* 0x00006c0001137983 */ /* 0x000f680000300800 */
[----:B------:R-:W5:Y:S04]  /*125e0*/  LDL.LU R17, [R1+0x70] ;  /* 0x0000700001117983 */ /* 0x000f680000300800 */
[----:B------:R-:W5:Y:S04]  /*125f0*/  LDL.LU R15, [R1+0x74] ;  /* 0x00007400010f7983 */ /* 0x000f680000300800 */
[----:B------:R-:W5:Y:S04]  /*12600*/  LDL.LU R14, [R1+0x78] ;  /* 0x00007800010e7983 */ /* 0x000f680000300800 */
[----:B------:R-:W5:Y:S04]  /*12610*/  LDL.LU R13, [R1+0x7c] ;  /* 0x00007c00010d7983 */ /* 0x000f680000300800 */
[----:B------:R-:W5:Y:S01]  /*12620*/  LDL.LU R21, [R1+0x40] ;  /* 0x0000400001157983 */ /* 0x000f620000300800 */
[----:B-1----:R-:W-:-:S03]  /*12630*/  LEA R4, P2, R8, UR4, 0x1 ;  /* 0x0000000408047c11 */ /* 0x002fc6000f8408ff */
[----:B------:R-:W5:Y:S01]  /*12640*/  LDL.LU R20, [R1+0x44] ;  /* 0x0000440001147983 */ /* 0x000f620000300800 */
[----:B------:R-:W-:-:S03]  /*12650*/  LEA.HI.X R5, R8, UR5, R18, 0x1, P2 ;  /* 0x0000000508057c11 */ /* 0x000fc600090f0c12 */
[----:B------:R-:W5:Y:S01]  /*12660*/  LDL.LU R11, [R1+0x48] ;  /* 0x00004800010b7983 */ /* 0x000f620000300800 */
[----:B------:R-:W-:Y:S01]  /*12670*/  ISETP.GT.AND P2, PT, R3, 0x1, PT ;  /* 0x000000010300780c */ /* 0x000fe20003f44270 */
[----:B------:R-:W-:Y:S01]  /*12680*/  ULDC.64 UR14, c[0x0][0x208] ;  /* 0x00008200000e7ab9 */ /* 0x000fe20000000a00 */
[----:B------:R-:W-:Y:S01]  /*12690*/  USHF.L.U32 UR5, UR8, 0x4, URZ ;  /* 0x0000000408057899 */ /* 0x000fe2000800063f */
[----:B------:R-:W-:Y:S01]  /*126a0*/  ISETP.GT.AND P3, PT, R0, 0x8, P0 ;  /* 0x000000080000780c */ /* 0x000fe20000764270 */
[----:B------:R-:W-:Y:S01]  /*126b0*/  USHF.L.U64.HI UR4, UR8, 0x4, UR9 ;  /* 0x0000000408047899 */ /* 0x000fe20008010209 */
[-C--:B--2---:R-:W-:Y:S01]  /*126c0*/  FMUL R7, R7, R2.reuse ;  /* 0x0000000207077220 */ /* 0x084fe20000400000 */
[----:B---3--:R-:W-:-:S04]  /*126d0*/  FMUL R10, R10, R2 ;  /* 0x000000020a0a7220 */ /* 0x008fc80000400000 */
[----:B------:R-:W-:Y:S01]  /*126e0*/  F2FP.BF16.F32.PACK_AB R7, RZ, R7 ;  /* 0x00000007ff07723e */ /* 0x000fe200000010ff */
[----:B----4-:R-:W-:Y:S01]  /*126f0*/  FMUL R6, R6, R2 ;  /* 0x0000000206067220 */ /* 0x010fe20000400000 */
[----:B------:R-:W-:Y:S01]  /*12700*/  F2FP.BF16.F32.PACK_AB R10, RZ, R10 ;  /* 0x0000000aff0a723e */ /* 0x000fe200000010ff */
[----:B-----5:R-:W-:-:S03]  /*12710*/  FMUL R8, R19, R2 ;  /* 0x0000000213087220 */ /* 0x020fc60000400000 */
[----:B------:R-:W-:Y:S01]  /*12720*/  F2FP.BF16.F32.PACK_AB R6, RZ, R6 ;  /* 0x00000006ff06723e */ /* 0x000fe200000010ff */
[----:B------:R-:W2:Y:S03]  /*12730*/  LDL.LU R19, [R1+0x4c] ;  /* 0x00004c0001137983 */ /* 0x000ea60000300800 */
[----:B------:R-:W-:Y:S02]  /*12740*/  PRMT R9, R6, 0x7610, R9 ;  /* 0x0000761006097816 */ /* 0x000fe40000000009 */
[----:B------:R-:W-:-:S03]  /*12750*/  F2FP.BF16.F32.PACK_AB R6, RZ, R8 ;  /* 0x00000008ff06723e */ /* 0x000fc600000010ff */
[----:B------:R1:W-:Y:S01]  /*12760*/  @P1 STG.E.U16 desc[UR14][R4.64], R9 ;  /* 0x0000000904001986 */ /* 0x0003e2000c10150e */
[----:B------:R-:W-:-:S13]  /*12770*/  ISETP.GT.AND P1, PT, R0, RZ, P2 ;  /* 0x000000ff0000720c */ /* 0x000fda0001724270 */
[----:B------:R3:W-:Y:S01]  /*12780*/  @P1 STG.E.U16 desc[UR14][R4.64+0x2], R7 ;  /* 0x0000020704001986 */ /* 0x0007e2000c10150e */
[----:B------:R-:W-:-:S04]  /*12790*/  IADD3 R8, P1, R4, UR5, RZ ;  /* 0x0000000504087c10 */ /* 0x000fc8000ff3e0ff */
[----:B-1----:R-:W-:Y:S02]  /*127a0*/  IADD3.X R9, R5, UR4, RZ, P1, !PT ;  /* 0x0000000405097c10 */ /* 0x002fe40008ffe4ff */
[----:B------:R-:W-:-:S03]  /*127b0*/  ISETP.GT.AND P1, PT, R0, 0x8, P2 ;  /* 0x000000080000780c */ /* 0x000fc60001724270 */
[----:B------:R-:W-:Y:S01]  /*127c0*/  @P3 STG.E.U16 desc[UR14][R8.64], R10 ;  /* 0x0000000a08003986 */ /* 0x000fe2000c10150e */
[----:B------:R-:W-:Y:S01]  /*127d0*/  ISETP.GT.AND P3, PT, R3, 0x8, PT ;  /* 0x000000080300780c */ /* 0x000fe20003f64270 */
[----:B---3--:R-:W-:Y:S02]  /*127e0*/  FMUL R7, R17, R2 ;  /* 0x0000000211077220 */ /* 0x008fe40000400000 */
[----:B------:R-:W3:Y:S01]  /*127f0*/  LDL.LU R17, [R1+0x50] ;  /* 0x0000500001117983 */ /* 0x000ee20000300800 */
[----:B------:R-:W-:Y:S02]  /*12800*/  ISETP.GT.AND P4, PT, R0, RZ, P3 ;  /* 0x000000ff0000720c */ /* 0x000fe40001f84270 */
[----:B------:R-:W-:-:S03]  /*12810*/  F2FP.BF16.F32.PACK_AB R7, RZ, R7 ;  /* 0x00000007ff07723e */ /* 0x000fc600000010ff */
[----:B------:R1:W-:Y:S01]  /*12820*/  @P1 STG.E.U16 desc[UR14][R8.64+0x2], R6 ;  /* 0x0000020608001986 */ /* 0x0003e2000c10150e */
[----:B------:R-:W-:-:S04]  /*12830*/  ISETP.GT.AND P1, PT, R3, 0x9, PT ;  /* 0x000000090300780c */ /* 0x000fc80003f24270 */
[----:B------:R-:W-:-:S03]  /*12840*/  ISETP.GT.AND P5, PT, R0, RZ, P1 ;  /* 0x000000ff0000720c */ /* 0x000fc60000fa4270 */
[----:B------:R4:W-:Y:S01]  /*12850*/  @P4 STG.E.U16 desc[UR14][R4.64+0x10], R7 ;  /* 0x0000100704004986 */ /* 0x0009e2000c10150e */
[----:B-1----:R-:W-:-:S03]  /*12860*/  FMUL R6, R15, R2 ;  /* 0x000000020f067220 */ /* 0x002fc60000400000 */
[----:B------:R-:W5:Y:S02]  /*12870*/  LDL.LU R15, [R1+0x54] ;  /* 0x00005400010f7983 */ /* 0x000f640000300800 */
[----:B------:R-:W-:Y:S01]  /*12880*/  F2FP.BF16.F32.PACK_AB R6, RZ, R6 ;  /* 0x00000006ff06723e */ /* 0x000fe200000010ff */
[-C--:B----4-:R-:W-:Y:S02]  /*12890*/  FMUL R7, R14, R2.reuse ;  /* 0x000000020e077220 */ /* 0x090fe40000400000 */
[----:B------:R-:W4:Y:S04]  /*128a0*/  LDL.LU R14, [R1+0x58] ;  /* 0x00005800010e7983 */ /* 0x000f280000300800 */
[----:B------:R1:W-:Y:S02]  /*128b0*/  @P5 STG.E.U16 desc[UR14][R4.64+0x12], R6 ;  /* 0x0000120604005986 */ /* 0x0003e4000c10150e */
[----:B-1----:R-:W-:-:S02]  /*128c0*/  FMUL R6, R13, R2 ;  /* 0x000000020d067220 */ /* 0x002fc40000400000 */
[----:B------:R-:W4:Y:S01]  /*128d0*/  LDL.LU R13, [R1+0x5c] ;  /* 0x00005c00010d7983 */ /* 0x000f220000300800 */
[C---:B------:R-:W-:Y:S02]  /*128e0*/  ISETP.GT.AND P4, PT, R0.reuse, 0x8, P3 ;  /* 0x000000080000780c */ /* 0x040fe40001f84270 */
[----:B------:R-:W-:Y:S02]  /*128f0*/  ISETP.GT.AND P5, PT, R0, 0x8, P1 ;  /* 0x000000080000780c */ /* 0x000fe40000fa4270 */
[----:B------:R-:W-:Y:S02]  /*12900*/  F2FP.BF16.F32.PACK_AB R7, RZ, R7 ;  /* 0x00000007ff07723e */ /* 0x000fe400000010ff */
[----:B------:R-:W-:Y:S01]  /*12910*/  F2FP.BF16.F32.PACK_AB R6, RZ, R6 ;  /* 0x00000006ff06723e */ /* 0x000fe200000010ff */
[----:B------:R-:W-:Y:S01]  /*12920*/  UIMAD UR7, UR9, 0xf0, URZ ;  /* 0x000000f0090778a4 */ /* 0x000fe2000f8e023f */
[----:B------:R-:W-:-:S05]  /*12930*/  FMUL R10, R21, R2 ;  /* 0x00000002150a7220 */ /* 0x000fca0000400000 */
[----:B------:R-:W-:Y:S01]  /*12940*/  @P4 STG.E.U16 desc[UR14][R8.64+0x10], R7 ;  /* 0x0000100708004986 */ /* 0x000fe2000c10150e */
[----:B------:R-:W-:-:S03]  /*12950*/  ISETP.GT.AND P4, PT, R0, 0x80, P0 ;  /* 0x000000800000780c */ /* 0x000fc60000784270 */
[----:B------:R1:W-:Y:S01]  /*12960*/  @P5 STG.E.U16 desc[UR14][R8.64+0x12], R6 ;  /* 0x0000120608005986 */ /* 0x0003e2000c10150e */
[----:B------:R-:W-:Y:S01]  /*12970*/  F2FP.BF16.F32.PACK_AB R10, RZ, R10 ;  /* 0x0000000aff0a723e */ /* 0x000fe200000010ff */
[----:B-1----:R-:W-:-:S04]  /*12980*/  IMAD.U32 R6, RZ, RZ, UR8 ;  /* 0x00000008ff067e24 */ /* 0x002fc8000f8e00ff */
[----:B------:R-:W-:-:S04]  /*12990*/  IMAD.WIDE.U32 R6, R6, 0xf0, R8 ;  /* 0x000000f006067825 */ /* 0x000fc800078e0008 */
[----:B------:R-:W-:-:S05]  /*129a0*/  VIADD R7, R7, UR7 ;  /* 0x0000000707077c36 */ /* 0x000fca0008000000 */
[----:B------:R1:W-:Y:S01]  /*129b0*/  @P4 STG.E.U16 desc[UR14][R6.64], R10 ;  /* 0x0000000a06004986 */ /* 0x0003e2000c10150e */
[C---:B------:R-:W-:Y:S01]  /*129c0*/  ISETP.GT.AND P4, PT, R0.reuse, 0x80, P2 ;  /* 0x000000800000780c */ /* 0x040fe20001784270 */
[-C--:B------:R-:W-:Y:S01]  /*129d0*/  FMUL R11, R11, R2.reuse ;  /* 0x000000020b0b7220 */ /* 0x080fe20000400000 */
[----:B------:R-:W-:Y:S01]  /*129e0*/  ISETP.GT.AND P0, PT, R0, 0x88, P0 ;  /* 0x000000880000780c */ /* 0x000fe20000704270 */
[----:B-1----:R-:W-:-:S05]  /*129f0*/  FMUL R10, R20, R2 ;  /* 0x00000002140a7220 */ /* 0x002fca0000400000 */
[----:B------:R-:W-:Y:S02]  /*12a00*/  F2FP.BF16.F32.PACK_AB R10, RZ, R10 ;  /* 0x0000000aff0a723e */ /* 0x000fe400000010ff */
[----:B------:R-:W-:-:S03]  /*12a10*/  F2FP.BF16.F32.PACK_AB R11, RZ, R11 ;  /* 0x0000000bff0b723e */ /* 0x000fc600000010ff */
[----:B------:R1:W-:Y:S01]  /*12a20*/  @P4 STG.E.U16 desc[UR14][R6.64+0x2], R10 ;  /* 0x0000020a06004986 */ /* 0x0003e2000c10150e */
[----:B------:R-:W-:Y:S02]  /*12a30*/  PRMT R12, R11, 0x7610, R12 ;  /* 0x000076100b0c7816 */ /* 0x000fe4000000000c */
[----:B------:R-:W-:Y:S02]  /*12a40*/  ISETP.GT.AND P2, PT, R0, 0x88, P2 ;  /* 0x000000880000780c */ /* 0x000fe40001744270 */
[----:B-1----:R-:W-:-:S04]  /*12a50*/  IADD3 R10, P4, R6, UR5, RZ ;  /* 0x00000005060a7c10 */ /* 0x002fc8000ff9e0ff */
[----:B------:R-:W-:-:S05]  /*12a60*/  IADD3.X R11, R7, UR4, RZ, P4, !PT ;  /* 0x00000004070b7c10 */ /* 0x000fca000a7fe4ff */
[----:B------:R2:W-:Y:S01]  /*12a70*/  @P0 STG.E.U16 desc[UR14][R10.64], R12 ;  /* 0x0000000c0a000986 */ /* 0x0005e2000c10150e */
[C---:B------:R-:W-:Y:S02]  /*12a80*/  ISETP.GT.AND P0, PT, R0.reuse, 0x80, P3 ;  /* 0x000000800000780c */ /* 0x040fe40001f04270 */
[----:B------:R-:W-:Y:S01]  /*12a90*/  ISETP.GT.AND P3, PT, R0, 0x88, P3 ;  /* 0x000000880000780c */ /* 0x000fe20001f64270 */
[----:B--2---:R-:W-:-:S05]  /*12aa0*/  FMUL R12, R19, R2 ;  /* 0x00000002130c7220 */ /* 0x004fca0000400000 */
[----:B------:R-:W-:-:S05]  /*12ab0*/  F2FP.BF16.F32.PACK_AB R12, RZ, R12 ;  /* 0x0000000cff0c723e */ /* 0x000fca00000010ff */
[----:B------:R3:W-:Y:S02]  /*12ac0*/  @P2 STG.E.U16 desc[UR14][R10.64+0x2], R12 ;  /* 0x0000020c0a002986 */ /* 0x0007e4000c10150e */
[----:B---3--:R-:W-:-:S05]  /*12ad0*/  FMUL R12, R17, R2 ;  /* 0x00000002110c7220 */ /* 0x008fca0000400000 */
[----:B------:R-:W-:-:S05]  /*12ae0*/  F2FP.BF16.F32.PACK_AB R12, RZ, R12 ;  /* 0x0000000cff0c723e */ /* 0x000fca00000010ff */
[----:B------:R5:W-:Y:S01]  /*12af0*/  @P0 STG.E.U16 desc[UR14][R6.64+0x10], R12 ;  /* 0x0000100c06000986 */ /* 0x000be2000c10150e */
[----:B------:R-:W-:Y:S01]  /*12b00*/  ISETP.GT.AND P0, PT, R0, 0x80, P1 ;  /* 0x000000800000780c */ /* 0x000fe20000f04270 */
[----:B-----5:R-:W-:-:S05]  /*12b10*/  FMUL R12, R15, R2 ;  /* 0x000000020f0c7220 */ /* 0x020fca0000400000 */
[----:B------:R-:W-:-:S07]  /*12b20*/  F2FP.BF16.F32.PACK_AB R12, RZ, R12 ;  /* 0x0000000cff0c723e */ /* 0x000fce00000010ff */
[----:B------:R4:W-:Y:S02]  /*12b30*/  @P0 STG.E.U16 desc[UR14][R6.64+0x12], R12 ;  /* 0x0000120c06000986 */ /* 0x0009e4000c10150e */
[----:B----4-:R-:W-:-:S05]  /*12b40*/  FMUL R6, R14, R2 ;  /* 0x000000020e067220 */ /* 0x010fca0000400000 */
[----:B------:R-:W-:Y:S01]  /*12b50*/  F2FP.BF16.F32.PACK_AB R6, RZ, R6 ;  /* 0x00000006ff06723e */ /* 0x000fe200000010ff */
[----:B------:R-:W-:-:S03]  /*12b60*/  @P3 IMAD.MOV.U32 R7, RZ, RZ, R11 ;  /* 0x000000ffff073224 */ /* 0x000fc600078e000b */
[----:B------:R-:W-:Y:S01]  /*12b70*/  PRMT R12, R6, 0x7610, R12 ;  /* 0x00007610060c7816 */ /* 0x000fe2000000000c */
[----:B------:R-:W-:Y:S01]  /*12b80*/  @P3 IMAD.MOV.U32 R6, RZ, RZ, R10 ;  /* 0x000000ffff063224 */ /* 0x000fe200078e000a */
[----:B------:R-:W-:-:S04]  /*12b90*/  ISETP.GT.AND P1, PT, R0, 0x88, P1 ;  /* 0x000000880000780c */ /* 0x000fc80000f24270 */
[----:B------:R1:W-:Y:S04]  /*12ba0*/  @P3 STG.E.U16 desc[UR14][R6.64+0x10], R12 ;  /* 0x0000100c06003986 */ /* 0x0003e8000c10150e */
[----:B-1----:R-:W2:Y:S01]  /*12bb0*/  LDL.LU R7, [R1+0x24] ;  /* 0x0000240001077983 */ /* 0x002ea20000300800 */
[----:B------:R-:W-:-:S03]  /*12bc0*/  FMUL R6, R13, R2 ;  /* 0x000000020d067220 */ /* 0x000fc60000400000 */
[----:B------:R-:W3:Y:S04]  /*12bd0*/  LDL.LU R12, [R1+0x28] ;  /* 0x00002800010c7983 */ /* 0x000ee80000300800 */
[----:B0-----:R-:W4:Y:S04]  /*12be0*/  LDL.LU R235, [R1+0x2c] ;  /* 0x00002c0001eb7983 */ /* 0x001f280000300800 */
[----:B------:R-:W5:Y:S04]  /*12bf0*/  LDL.LU R234, [R1+0x30] ;  /* 0x0000300001ea7983 */ /* 0x000f680000300800 */
[----:B------:R-:W5:Y:S04]  /*12c00*/  LDL.LU R233, [R1+0x34] ;  /* 0x0000340001e97983 */ /* 0x000f680000300800 */
[----:B------:R-:W5:Y:S01]  /*12c10*/  LDL.LU R232, [R1+0x38] ;  /* 0x0000380001e87983 */ /* 0x000f620000300800 */
[----:B------:R-:W-:-:S03]  /*12c20*/  F2FP.BF16.F32.PACK_AB R6, RZ, R6 ;  /* 0x00000006ff06723e */ /* 0x000fc600000010ff */
[----:B------:R-:W5:Y:S04]  /*12c30*/  LDL.LU R23, [R1+0x3c] ;  /* 0x00003c0001177983 */ /* 0x000f680000300800 */
[----:B------:R-:W5:Y:S04]  /*12c40*/  LDL.LU R22, [R1] ;  /* 0x0000000001167983 */ /* 0x000f680000300800 */
[----:B------:R-:W5:Y:S04]  /*12c50*/  LDL.LU R21, [R1+0x4] ;  /* 0x0000040001157983 */ /* 0x000f680000300800 */
[----:B------:R-:W5:Y:S04]  /*12c60*/  LDL.LU R13, [R1+0x8] ;  /* 0x00000800010d7983 */ /* 0x000f680000300800 */
[----:B------:R-:W5:Y:S04]  /*12c70*/  LDL.LU R14, [R1+0xc] ;  /* 0x00000c00010e7983 */ /* 0x000f680000300800 */
[----:B------:R-:W5:Y:S04]  /*12c80*/  LDL.LU R15, [R1+0x10] ;  /* 0x00001000010f7983 */ /* 0x000f680000300800 */
[----:B------:R-:W5:Y:S04]  /*12c90*/  LDL.LU R17, [R1+0x14] ;  /* 0x0000140001117983 */ /* 0x000f680000300800 */
[----:B------:R-:W5:Y:S04]  /*12ca0*/  LDL.LU R20, [R1+0x18] ;  /* 0x0000180001147983 */ /* 0x000f680000300800 */
[----:B------:R-:W5:Y:S04]  /*12cb0*/  LDL.LU R19, [R1+0x1c] ;  /* 0x00001c0001137983 */ /* 0x000f680000300800 */
[----:B------:R0:W-:Y:S04]  /*12cc0*/  @P1 STG.E.U16 desc[UR14][R10.64+0x12], R6 ;  /* 0x000012060a001986 */ /* 0x0001e8000c10150e */
[----:B0-----:R-:W5:Y:S01]  /*12cd0*/  LDL.LU R11, [R1+0x20] ;  /* 0x00002000010b7983 */ /* 0x001f620000300800 */
[----:B------:R-:W-:-:S02]  /*12ce0*/  ISETP.GT.AND P2, PT, R3, 0x11, PT ;  /* 0x000000110300780c */ /* 0x000fc40003f44270 */
[----:B------:R-:W-:Y:S02]  /*12cf0*/  ISETP.GT.AND P3, PT, R3, 0x10, PT ;  /* 0x000000100300780c */ /* 0x000fe40003f64270 */
[C---:B------:R-:W-:Y:S02]  /*12d00*/  ISETP.GT.AND P1, PT, R0.reuse, RZ, P2 ;  /* 0x000000ff0000720c */ /* 0x040fe40001724270 */
[C---:B------:R-:W-:Y:S02]  /*12d10*/  ISETP.GT.AND P0, PT, R0.reuse, RZ, P3 ;  /* 0x000000ff0000720c */ /* 0x040fe40001f04270 */
[----:B------:R-:W-:Y:S01]  /*12d20*/  ISETP.GT.AND P4, PT, R0, 0x8, P2 ;  /* 0x000000080000780c */ /* 0x000fe20001784270 */
[-C--:B------:R-:W-:Y:S01]  /*12d30*/  FMUL R224, R224, R2.reuse ;  /* 0x00000002e0e07220 */ /* 0x080fe20000400000 */
[-C--:B------:R-:W-:Y:S01]  /*12d40*/  FMUL R225, R225, R2.reuse ;  /* 0x00000002e1e17220 */ /* 0x080fe20000400000 */
[-C--:B------:R-:W-:Y:S01]  /*12d50*/  FMUL R227, R227, R2.reuse ;  /* 0x00000002e3e37220 */ /* 0x080fe20000400000 */
[----:B------:R-:W-:-:S02]  /*12d60*/  FMUL R226, R226, R2 ;  /* 0x00000002e2e27220 */ /* 0x000fc40000400000 */
[----:B------:R-:W-:Y:S02]  /*12d70*/  F2FP.BF16.F32.PACK_AB R224, RZ, R224 ;  /* 0x000000e0ffe0723e */ /* 0x000fe400000010ff */
[----:B------:R-:W-:Y:S02]  /*12d80*/  F2FP.BF16.F32.PACK_AB R225, RZ, R225 ;  /* 0x000000e1ffe1723e */ /* 0x000fe400000010ff */
[----:B------:R-:W-:Y:S02]  /*12d90*/  F2FP.BF16.F32.PACK_AB R227, RZ, R227 ;  /* 0x000000e3ffe3723e */ /* 0x000fe400000010ff */
[----:B------:R-:W-:Y:S01]  /*12da0*/  F2FP.BF16.F32.PACK_AB R226, RZ, R226 ;  /* 0x000000e2ffe2723e */ /* 0x000fe200000010ff */
[-C--:B------:R-:W-:Y:S01]  /*12db0*/  FMUL R228, R228, R2.reuse ;  /* 0x00000002e4e47220 */ /* 0x080fe20000400000 */
[----:B------:R-:W-:-:S04]  /*12dc0*/  FMUL R229, R229, R2 ;  /* 0x00000002e5e57220 */ /* 0x000fc80000400000 */
[----:B------:R-:W-:Y:S02]  /*12dd0*/  F2FP.BF16.F32.PACK_AB R228, RZ, R228 ;  /* 0x000000e4ffe4723e */ /* 0x000fe400000010ff */
[----:B------:R-:W-:Y:S01]  /*12de0*/  F2FP.BF16.F32.PACK_AB R229, RZ, R229 ;  /* 0x000000e5ffe5723e */ /* 0x000fe200000010ff */
[-C--:B------:R-:W-:Y:S01]  /*12df0*/  FMUL R230, R230, R2.reuse ;  /* 0x00000002e6e67220 */ /* 0x080fe20000400000 */
[----:B------:R-:W-:-:S04]  /*12e00*/  FMUL R231, R231, R2 ;  /* 0x00000002e7e77220 */ /* 0x000fc80000400000 */
[----:B------:R-:W-:Y:S02]  /*12e10*/  F2FP.BF16.F32.PACK_AB R230, RZ, R230 ;  /* 0x000000e6ffe6723e */ /* 0x000fe400000010ff */
[----:B------:R-:W-:Y:S01]  /*12e20*/  F2FP.BF16.F32.PACK_AB R231, RZ, R231 ;  /* 0x000000e7ffe7723e */ /* 0x000fe200000010ff */
[-C--:B------:R-:W-:Y:S01]  /*12e30*/  FMUL R216, R216, R2.reuse ;  /* 0x00000002d8d87220 */ /* 0x080fe20000400000 */
[-C--:B------:R-:W-:Y:S01]  /*12e40*/  FMUL R217, R217, R2.reuse ;  /* 0x00000002d9d97220 */ /* 0x080fe20000400000 */
[----:B------:R-:W-:-:S03]  /*12e50*/  FMUL R218, R218, R2 ;  /* 0x00000002dada7220 */ /* 0x000fc60000400000 */
[----:B------:R-:W-:Y:S02]  /*12e60*/  F2FP.BF16.F32.PACK_AB R216, RZ, R216 ;  /* 0x000000d8ffd8723e */ /* 0x000fe400000010ff */
[----:B------:R-:W-:Y:S02]  /*12e70*/  F2FP.BF16.F32.PACK_AB R217, RZ, R217 ;  /* 0x000000d9ffd9723e */ /* 0x000fe400000010ff */
[----:B------:R-:W-:Y:S01]  /*12e80*/  F2FP.BF16.F32.PACK_AB R218, RZ, R218 ;  /* 0x000000daffda723e */ /* 0x000fe200000010ff */
[-C--:B------:R-:W-:Y:S01]  /*12e90*/  FMUL R219, R219, R2.reuse ;  /* 0x00000002dbdb7220 */ /* 0x080fe20000400000 */
[-C--:B------:R-:W-:Y:S01]  /*12ea0*/  FMUL R221, R221, R2.reuse ;  /* 0x00000002dddd7220 */ /* 0x080fe20000400000 */
[-C--:B------:R-:W-:Y:S01]  /*12eb0*/  FMUL R220, R220, R2.reuse ;  /* 0x00000002dcdc7220 */ /* 0x080fe20000400000 */
[-C--:B------:R-:W-:Y:S01]  /*12ec0*/  FMUL R222, R222, R2.reuse ;  /* 0x00000002dede7220 */ /* 0x080fe20000400000 */
[----:B------:R-:W-:Y:S01]  /*12ed0*/  FMUL R223, R223, R2 ;  /* 0x00000002dfdf7220 */ /* 0x000fe20000400000 */
[----:B------:R-:W-:-:S02]  /*12ee0*/  F2FP.BF16.F32.PACK_AB R219, RZ, R219 ;  /* 0x000000dbffdb723e */ /* 0x000fc400000010ff */
[----:B------:R-:W-:Y:S02]  /*12ef0*/  F2FP.BF16.F32.PACK_AB R221, RZ, R221 ;  /* 0x000000ddffdd723e */ /* 0x000fe400000010ff */
[----:B------:R-:W-:Y:S02]  /*12f00*/  F2FP.BF16.F32.PACK_AB R220, RZ, R220 ;  /* 0x000000dcffdc723e */ /* 0x000fe400000010ff */
[----:B------:R-:W-:Y:S02]  /*12f10*/  F2FP.BF16.F32.PACK_AB R222, RZ, R222 ;  /* 0x000000deffde723e */ /* 0x000fe400000010ff */
[----:B------:R-:W-:Y:S01]  /*12f20*/  F2FP.BF16.F32.PACK_AB R223, RZ, R223 ;  /* 0x000000dfffdf723e */ /* 0x000fe200000010ff */
[----:B--2---:R-:W-:-:S05]  /*12f30*/  FMUL R7, R7, R2 ;  /* 0x0000000207077220 */ /* 0x004fca0000400000 */
[----:B------:R-:W-:Y:S01]  /*12f40*/  F2FP.BF16.F32.PACK_AB R7, RZ, R7 ;  /* 0x00000007ff07723e */ /* 0x000fe200000010ff */
[----:B---3--:R-:W-:-:S04]  /*12f50*/  FMUL R10, R12, R2 ;  /* 0x000000020c0a7220 */ /* 0x008fc80000400000 */
[----:B------:R4:W-:Y:S01]  /*12f60*/  @P1 STG.E.U16 desc[UR14][R4.64+0x22], R7 ;  /* 0x0000220704001986 */ /* 0x0009e2000c10150e */
[----:B------:R-:W-:Y:S02]  /*12f70*/  ISETP.GT.AND P1, PT, R0, 0x8, P3 ;  /* 0x000000080000780c */ /* 0x000fe40001f24270 */
[----:B------:R-:W-:Y:S01]  /*12f80*/  F2FP.BF16.F32.PACK_AB R10, RZ, R10 ;  /* 0x0000000aff0a723e */ /* 0x000fe200000010ff */
[----:B----4-:R-:W-:-:S05]  /*12f90*/  FMUL R7, R235, R2 ;  /* 0x00000002eb077220 */ /* 0x010fca0000400000 */
[----:B------:R-:W-:Y:S01]  /*12fa0*/  F2FP.BF16.F32.PACK_AB R7, RZ, R7 ;  /* 0x00000007ff07723e */ /* 0x000fe200000010ff */
[----:B-----5:R-:W-:-:S05]  /*12fb0*/  FMUL R6, R11, R2 ;  /* 0x000000020b067220 */ /* 0x020fca0000400000 */
[----:B------:R-:W-:-:S05]  /*12fc0*/  F2FP.BF16.F32.PACK_AB R6, RZ, R6 ;  /* 0x00000006ff06723e */ /* 0x000fca00000010ff */
[----:B------:R0:W-:Y:S01]  /*12fd0*/  @P0 STG.E.U16 desc[UR14][R4.64+0x20], R6 ;  /* 0x0000200604000986 */ /* 0x0001e2000c10150e */
[----:B------:R-:W-:-:S04]  /*12fe0*/  ISETP.GT.AND P0, PT, R3, 0x18, PT ;  /* 0x000000180300780c */ /* 0x000fc80003f04270 */
[----:B------:R-:W-:Y:S01]  /*12ff0*/  ISETP.GT.AND P5, PT, R0, RZ, P0 ;  /* 0x000000ff0000720c */ /* 0x000fe200007a4270 */
[----:B------:R-:W-:Y:S01]  /*13000*/  @P1 STG.E.U16 desc[UR14][R8.64+0x20], R10 ;  /* 0x0000200a08001986 */ /* 0x000fe2000c10150e */
[----:B------:R-:W-:Y:S01]  /*13010*/  ISETP.GT.AND P1, PT, R3, 0x19, PT ;  /* 0x000000190300780c */ /* 0x000fe20003f24270 */
[----:B0-----:R-:W-:Y:S02]  /*13020*/  FMUL R6, R234, R2 ;  /* 0x00000002ea067220 */ /* 0x001fe40000400000 */
[----:B------:R0:W-:Y:S01]  /*13030*/  @P4 STG.E.U16 desc[UR14][R8.64+0x22], R7 ;  /* 0x0000220708004986 */ /* 0x0001e2000c10150e */
[----:B------:R-:W-:Y:S02]  /*13040*/  ISETP.GT.AND P4, PT, R0, RZ, P1 ;  /* 0x000000ff0000720c */ /* 0x000fe40000f84270 */
[----:B------:R-:W-:-:S05]  /*13050*/  F2FP.BF16.F32.PACK_AB R6, RZ, R6 ;  /* 0x00000006ff06723e */ /* 0x000fca00000010ff */
[----:B------:R1:W-:Y:S01]  /*13060*/  @P5 STG.E.U16 desc[UR14][R4.64+0x30], R6 ;  /* 0x0000300604005986 */ /* 0x0003e2000c10150e */
[----:B0-----:R-:W-:Y:S01]  /*13070*/  FMUL R7, R233, R2 ;  /* 0x00000002e9077220 */ /* 0x001fe20000400000 */
[----:B------:R-:W-:-:S04]  /*13080*/  ISETP.GT.AND P5, PT, R0, 0x8, P0 ;  /* 0x000000080000780c */ /* 0x000fc800007a4270 */
[----:B------:R-:W-:Y:S01]  /*13090*/  F2FP.BF16.F32.PACK_AB R7, RZ, R7 ;  /* 0x00000007ff07723e */ /* 0x000fe200000010ff */
[----:B-1----:R-:W-:-:S04]  /*130a0*/  FMUL R6, R232, R2 ;  /* 0x00000002e8067220 */ /* 0x002fc80000400000 */
[----:B------:R-:W-:Y:S01]  /*130b0*/  @P4 STG.E.U16 desc[UR14][R4.64+0x32], R7 ;  /* 0x0000320704004986 */ /* 0x000fe2000c10150e */
[----:B------:R-:W-:Y:S02]  /*130c0*/  ISETP.GT.AND P4, PT, R0, 0x8, P1 ;  /* 0x000000080000780c */ /* 0x000fe40000f84270 */
[----:B------:R-:W-:Y:S01]  /*130d0*/  F2FP.BF16.F32.PACK_AB R6, RZ, R6 ;  /* 0x00000006ff06723e */ /* 0x000fe200000010ff */
[----:B------:R-:W-:Y:S01]  /*130e0*/  FMUL R10, R23, R2 ;  /* 0x00000002170a7220 */ /* 0x000fe20000400000 */
[----:B------:R-:W-:-:S03]  /*130f0*/  IMAD.U32 R11, RZ, RZ, UR8 ;  /* 0x00000008ff0b7e24 */ /* 0x000fc6000f8e00ff */
[----:B------:R0:W-:Y:S01]  /*13100*/  @P5 STG.E.U16 desc[UR14][R8.64+0x30], R6 ;  /* 0x0000300608005986 */ /* 0x0001e2000c10150e */
[----:B------:R-:W-:Y:S01]  /*13110*/  ISETP.GT.AND P5, PT, R0, 0x80, P3 ;  /* 0x000000800000780c */ /* 0x000fe20001fa4270 */
[----:B------:R-:W-:Y:S01]  /*13120*/  FMUL R12, R22, R2 ;  /* 0x00000002160c7220 */ /* 0x000fe20000400000 */
[----:B------:R-:W-:Y:S02]  /*13130*/  ISETP.GT.AND P3, PT, R0, 0x88, P3 ;  /* 0x000000880000780c */ /* 0x000fe40001f64270 */
[----:B0-----:R-:W-:Y:S01]  /*13140*/  F2FP.BF16.F32.PACK_AB R6, RZ, R10 ;  /* 0x0000000aff06723e */ /* 0x001fe200000010ff */
[----:B------:R-:W-:Y:S01]  /*13150*/  IMAD.WIDE.U32 R10, R11, 0xf0, R8 ;  /* 0x000000f00b0a7825 */ /* 0x000fe200078e0008 */
[----:B------:R-:W-:-:S03]  /*13160*/  F2FP.BF16.F32.PACK_AB R12, RZ, R12 ;  /* 0x0000000cff0c723e */ /* 0x000fc600000010ff */
[----:B------:R-:W-:Y:S01]  /*13170*/  VIADD R7, R11, UR7 ;  /* 0x000000070b077c36 */ /* 0x000fe20008000000 */
[----:B------:R0:W-:Y:S01]  /*13180*/  @P4 STG.E.U16 desc[UR14][R8.64+0x32], R6 ;  /* 0x0000320608004986 */ /* 0x0001e2000c10150e */
[-C--:B------:R-:W-:Y:S01]  /*13190*/  FMUL R11, R21, R2.reuse ;  /* 0x00000002150b7220 */ /* 0x080fe20000400000 */
[----:B------:R-:W-:Y:S01]  /*131a0*/  ISETP.GT.AND P4, PT, R0, 0x80, P2 ;  /* 0x000000800000780c */ /* 0x000fe20001784270 */
[----:B------:R-:W-:-:S03]  /*131b0*/  FMUL R13, R13, R2 ;  /* 0x000000020d0d7220 */ /* 0x000fc60000400000 */
[----:B------:R-:W-:Y:S01]  /*131c0*/  F2FP.BF16.F32.PACK_AB R11, RZ, R11 ;  /* 0x0000000bff0b723e */ /* 0x000fe200000010ff */
[----:B0-----:R-:W-:-:S03]  /*131d0*/  IMAD.MOV.U32 R6, RZ, RZ, R10 ;  /* 0x000000ffff067224 */ /* 0x001fc600078e000a */
[----:B------:R-:W-:Y:S02]  /*131e0*/  PRMT R18, R11, 0x7610, R18 ;  /* 0x000076100b127816 */ /* 0x000fe40000000012 */
[----:B------:R0:W-:Y:S01]  /*131f0*/  @P5 STG.E.U16 desc[UR14][R6.64+0x20], R12 ;  /* 0x0000200c06005986 */ /* 0x0001e2000c10150e */
[----:B------:R-:W-:Y:S02]  /*13200*/  IADD3 R10, P5, R10, UR5, RZ ;  /* 0x000000050a0a7c10 */ /* 0x000fe4000ffbe0ff */
[----:B------:R-:W-:Y:S02]  /*13210*/  F2FP.BF16.F32.PACK_AB R13, RZ, R13 ;  /* 0x0000000dff0d723e */ /* 0x000fe400000010ff */
[----:B------:R-:W-:Y:S01]  /*13220*/  IADD3.X R11, R7, UR4, RZ, P5, !PT ;  /* 0x00000004070b7c10 */ /* 0x000fe2000affe4ff */
[----:B------:R1:W-:Y:S01]  /*13230*/  @P4 STG.E.U16 desc[UR14][R6.64+0x22], R18 ;  /* 0x0000221206004986 */ /* 0x0003e2000c10150e */
[----:B------:R-:W-:-:S03]  /*13240*/  ISETP.GT.AND P2, PT, R0, 0x88, P2 ;  /* 0x000000880000780c */ /* 0x000fc60001744270 */
[----:B------:R1:W-:Y:S01]  /*13250*/  @P3 STG.E.U16 desc[UR14][R10.64+0x20], R13 ;  /* 0x0000200d0a003986 */ /* 0x0003e2000c10150e */
[----:B------:R-:W-:Y:S01]  /*13260*/  ISETP.GT.AND P3, PT, R0, 0x80, P1 ;  /* 0x000000800000780c */ /* 0x000fe20000f64270 */
[-C--:B------:R-:W-:Y:S01]  /*13270*/  FMUL R14, R14, R2.reuse ;  /* 0x000000020e0e7220 */ /* 0x080fe20000400000 */
[-C--:B------:R-:W-:Y:S01]  /*13280*/  FMUL R17, R17, R2.reuse ;  /* 0x0000000211117220 */ /* 0x080fe20000400000 */
[C---:B------:R-:W-:Y:S02]  /*13290*/  ISETP.GT.AND P4, PT, R0.reuse, 0x80, P0 ;  /* 0x000000800000780c */ /* 0x040fe40000784270 */
[C---:B------:R-:W-:Y:S01]  /*132a0*/  ISETP.GT.AND P0, PT, R0.reuse, 0x88, P0 ;  /* 0x000000880000780c */ /* 0x040fe20000704270 */
[-C--:B------:R-:W-:Y:S01]  /*132b0*/  FMUL R15, R15, R2.reuse ;  /* 0x000000020f0f7220 */ /* 0x080fe20000400000 */
[----:B------:R-:W-:Y:S01]  /*132c0*/  ISETP.GT.AND P1, PT, R0, 0x88, P1 ;  /* 0x000000880000780c */ /* 0x000fe20000f24270 */
[----:B0-----:R-:W-:Y:S01]  /*132d0*/  FMUL R12, R20, R2 ;  /* 0x00000002140c7220 */ /* 0x001fe20000400000 */
[----:B------:R-:W-:Y:S01]  /*132e0*/  F2FP.BF16.F32.PACK_AB R14, RZ, R14 ;  /* 0x0000000eff0e723e */ /* 0x000fe200000010ff */
[----:B------:R-:W-:Y:S01]  /*132f0*/  FMUL R19, R19, R2 ;  /* 0x0000000213137220 */ /* 0x000fe20000400000 */
[----:B------:R-:W-:-:S02]  /*13300*/  F2FP.BF16.F32.PACK_AB R17, RZ, R17 ;  /* 0x00000011ff11723e */ /* 0x000fc400000010ff */
[----:B------:R-:W-:Y:S01]  /*13310*/  F2FP.BF16.F32.PACK_AB R15, RZ, R15 ;  /* 0x0000000fff0f723e */ /* 0x000fe200000010ff */
[----:B------:R1:W-:Y:S01]  /*13320*/  @P2 STG.E.U16 desc[UR14][R10.64+0x22], R14 ;  /* 0x0000220e0a002986 */ /* 0x0003e2000c10150e */
[----:B------:R-:W-:Y:S02]  /*13330*/  F2FP.BF16.F32.PACK_AB R12, RZ, R12 ;  /* 0x0000000cff0c723e */ /* 0x000fe400000010ff */
[----:B------:R-:W-:Y:S01]  /*13340*/  F2FP.BF16.F32.PACK_AB R19, RZ, R19 ;  /* 0x00000013ff13723e */ /* 0x000fe200000010ff */
[----:B------:R1:W-:Y:S01]  /*13350*/  @P3 STG.E.U16 desc[UR14][R6.64+0x32], R17 ;  /* 0x0000321106003986 */ /* 0x0003e2000c10150e */
[C---:B------:R-:W-:Y:S02]  /*13360*/  ISETP.GT.AND P3, PT, R3.reuse, 0x20, PT ;  /* 0x000000200300780c */ /* 0x040fe40003f64270 */
[----:B------:R-:W-:Y:S01]  /*13370*/  ISETP.GT.AND P2, PT, R3, 0x21, PT ;  /* 0x000000210300780c */ /* 0x000fe20003f44270 */
[----:B------:R1:W-:Y:S03]  /*13380*/  @P4 STG.E.U16 desc[UR14][R6.64+0x30], R15 ;  /* 0x0000300f06004986 */ /* 0x0003e6000c10150e */
[C---:B------:R-:W-:Y:S01]  /*13390*/  ISETP.GT.AND P4, PT, R0.reuse, RZ, P2 ;  /* 0x000000ff0000720c */ /* 0x040fe20001784270 */
[----:B------:R1:W-:Y:S01]  /*133a0*/  @P0 STG.E.U16 desc[UR14][R10.64+0x30], R12 ;  /* 0x0000300c0a000986 */ /* 0x0003e2000c10150e */
[----:B------:R-:W-:-:S03]  /*133b0*/  ISETP.GT.AND P0, PT, R0, RZ, P3 ;  /* 0x000000ff0000720c */ /* 0x000fc60001f04270 */
[----:B------:R1:W-:Y:S01]  /*133c0*/  @P1 STG.E.U16 desc[UR14][R10.64+0x32], R19 ;  /* 0x000032130a001986 */ /* 0x0003e2000c10150e */
[C---:B------:R-:W-:Y:S02]  /*133d0*/  ISETP.GT.AND P1, PT, R0.reuse, 0x8, P2 ;  /* 0x000000080000780c */ /* 0x040fe40001724270 */
[----:B------:R-:W-:-:S05]  /*133e0*/  ISETP.GT.AND P5, PT, R0, 0x8, P3 ;  /* 0x000000080000780c */ /* 0x000fca0001fa4270 */
[----:B------:R1:W-:Y:S04]  /*133f0*/  @P4 STG.E.U16 desc[UR14][R4.64+0x42], R225 ;  /* 0x000042e104004986 */ /* 0x0003e8000c10150e */
[----:B------:R1:W-:Y:S01]  /*13400*/  @P0 STG.E.U16 desc[UR14][R4.64+0x40], R224 ;  /* 0x000040e004000986 */ /* 0x0003e2000c10150e */
[----:B------:R-:W-:-:S03]  /*13410*/  ISETP.GT.AND P0, PT, R3, 0x28, PT ;  /* 0x000000280300780c */ /* 0x000fc60003f04270 */
[----:B------:R1:W-:Y:S01]  /*13420*/  @P1 STG.E.U16 desc[UR14][R8.64+0x42], R227 ;  /* 0x000042e308001986 */ /* 0x0003e2000c10150e */
[----:B------:R-:W-:-:S03]  /*13430*/  ISETP.GT.AND P1, PT, R3, 0x29, PT ;  /* 0x000000290300780c */ /* 0x000fc60003f24270 */
[----:B------:R1:W-:Y:S01]  /*13440*/  @P5 STG.E.U16 desc[UR14][R8.64+0x40], R226 ;  /* 0x000040e208005986 */ /* 0x0003e2000c10150e */
[C---:B------:R-:W-:Y:S02]  /*13450*/  ISETP.GT.AND P5, PT, R0.reuse, RZ, P0 ;  /* 0x000000ff0000720c */ /* 0x040fe400007a4270 */
[----:B------:R-:W-:-:S11]  /*13460*/  ISETP.GT.AND P4, PT, R0, RZ, P1 ;  /* 0x000000ff0000720c */ /* 0x000fd60000f84270 */
[----:B------:R1:W-:Y:S01]  /*13470*/  @P5 STG.E.U16 desc[UR14][R4.64+0x50], R228 ;  /* 0x000050e404005986 */ /* 0x0003e2000c10150e */
[----:B------:R-:W-:-:S03]  /*13480*/  ISETP.GT.AND P5, PT, R0, 0x8, P0 ;  /* 0x000000080000780c */ /* 0x000fc600007a4270 */
[----:B------:R1:W-:Y:S01]  /*13490*/  @P4 STG.E.U16 desc[UR14][R4.64+0x52], R229 ;  /* 0x000052e504004986 */ /* 0x0003e2000c10150e */
[----:B------:R-:W-:-:S09]  /*134a0*/  ISETP.GT.AND P4, PT, R0, 0x8, P1 ;  /* 0x000000080000780c */ /* 0x000fd20000f84270 */
[----:B------:R1:W-:Y:S01]  /*134b0*/  @P5 STG.E.U16 desc[UR14][R8.64+0x50], R230 ;  /* 0x000050e608005986 */ /* 0x0003e2000c10150e */
[----:B------:R-:W-:-:S03]  /*134c0*/  ISETP.GT.AND P5, PT, R0, 0x80, P3 ;  /* 0x000000800000780c */ /* 0x000fc60001fa4270 */
[----:B------:R1:W-:Y:S01]  /*134d0*/  @P4 STG.E.U16 desc[UR14][R8.64+0x52], R231 ;  /* 0x000052e708004986 */ /* 0x0003e2000c10150e */
[C---:B------:R-:W-:Y:S02]  /*134e0*/  ISETP.GT.AND P4, PT, R0.reuse, 0x80, P2 ;  /* 0x000000800000780c */ /* 0x040fe40001784270 */
[C---:B------:R-:W-:Y:S02]  /*134f0*/  ISETP.GT.AND P3, PT, R0.reuse, 0x88, P3 ;  /* 0x000000880000780c */ /* 0x040fe40001f64270 */
[----:B------:R-:W-:-:S05]  /*13500*/  ISETP.GT.AND P2, PT, R0, 0x88, P2 ;  /* 0x000000880000780c */ /* 0x000fca0001744270 */
[----:B------:R1:W-:Y:S04]  /*13510*/  @P5 STG.E.U16 desc[UR14][R6.64+0x40], R216 ;  /* 0x000040d806005986 */ /* 0x0003e8000c10150e */
[----:B------:R1:W-:Y:S04]  /*13520*/  @P4 STG.E.U16 desc[UR14][R6.64+0x42], R217 ;  /* 0x000042d906004986 */ /* 0x0003e8000c10150e */
[----:B------:R1:W-:Y:S01]  /*13530*/  @P3 STG.E.U16 desc[UR14][R10.64+0x40], R218 ;  /* 0x000040da0a003986 */ /* 0x0003e2000c10150e */
[C---:B------:R-:W-:Y:S02]  /*13540*/  ISETP.GT.AND P3, PT, R0.reuse, 0x80, P1 ;  /* 0x000000800000780c */ /* 0x040fe40000f64270 */
[----:B------:R-:W-:-:S02]  /*13550*/  ISETP.GT.AND P4, PT, R0, 0x80, P0 ;  /* 0x000000800000780c */ /* 0x000fc40000784270 */
[C---:B------:R-:W-:Y:S02]  /*13560*/  ISETP.GT.AND P0, PT, R0.reuse, 0x88, P0 ;  /* 0x000000880000780c */ /* 0x040fe40000704270 */
[----:B------:R-:W-:Y:S01]  /*13570*/  ISETP.GT.AND P1, PT, R0, 0x88, P1 ;  /* 0x000000880000780c */ /* 0x000fe20000f24270 */
[----:B------:R1:W-:Y:S01]  /*13580*/  @P2 STG.E.U16 desc[UR14][R10.64+0x42], R219 ;  /* 0x000042db0a002986 */ /* 0x0003e2000c10150e */
[----:B------:R-:W-:-:S05]  /*13590*/  ISETP.GT.AND P2, PT, R3, 0x31, PT ;  /* 0x000000310300780c */ /* 0x000fca0003f44270 */
[----:B------:R1:W-:Y:S01]  /*135a0*/  @P3 STG.E.U16 desc[UR14][R6.64+0x52], R221 ;  /* 0x000052dd06003986 */ /* 0x0003e2000c10150e */
[----:B------:R-:W-:-:S03]  /*135b0*/  ISETP.GT.AND P3, PT, R3, 0x30, PT ;  /* 0x000000300300780c */ /* 0x000fc60003f64270 */
[----:B------:R1:W-:Y:S01]  /*135c0*/  @P4 STG.E.U16 desc[UR14][R6.64+0x50], R220 ;  /* 0x000050dc06004986 */ /* 0x0003e2000c10150e */
[----:B------:R-:W-:-:S03]  /*135d0*/  ISETP.GT.AND P4, PT, R0, RZ, P2 ;  /* 0x000000ff0000720c */ /* 0x000fc60001784270 */
[----:B------:R1:W-:Y:S01]  /*135e0*/  @P0 STG.E.U16 desc[UR14][R10.64+0x50], R222 ;  /* 0x000050de0a000986 */ /* 0x0003e2000c10150e */
[----:B------:R-:W-:-:S03]  /*135f0*/  ISETP.GT.AND P0, PT, R0, RZ, P3 ;  /* 0x000000ff0000720c */ /* 0x000fc60001f04270 */
[----:B------:R1:W-:Y:S01]  /*13600*/  @P1 STG.E.U16 desc[UR14][R10.64+0x52], R223 ;  /* 0x000052df0a001986 */ /* 0x0003e2000c10150e */
[----:B------:R-:W-:Y:S01]  /*13610*/  ISETP.GT.AND P1, PT, R0, 0x8, P2 ;  /* 0x000000080000780c */ /* 0x000fe20001724270 */
[-C--:B------:R-:W-:Y:S01]  /*13620*/  FMUL R208, R208, R2.reuse ;  /* 0x00000002d0d07220 */ /* 0x080fe20000400000 */
[-C--:B------:R-:W-:Y:S01]  /*13630*/  FMUL R209, R209, R2.reuse ;  /* 0x00000002d1d17220 */ /* 0x080fe20000400000 */
[-C--:B------:R-:W-:Y:S01]  /*13640*/  FMUL R211, R211, R2.reuse ;  /* 0x00000002d3d37220 */ /* 0x080fe20000400000 */
[----:B------:R-:W-:Y:S01]  /*13650*/  ISETP.GT.AND P5, PT, R0, 0x8, P3 ;  /* 0x000000080000780c */ /* 0x000fe20001fa4270 */
[----:B------:R-:W-:Y:S01]  /*13660*/  FMUL R210, R210, R2 ;  /* 0x00000002d2d27220 */ /* 0x000fe20000400000 */
[----:B------:R-:W-:Y:S02]  /*13670*/  F2FP.BF16.F32.PACK_AB R208, RZ, R208 ;  /* 0x000000d0ffd0723e */ /* 0x000fe400000010ff */
[----:B------:R-:W-:Y:S02]  /*13680*/  F2FP.BF16.F32.PACK_AB R209, RZ, R209 ;  /* 0x000000d1ffd1723e */ /* 0x000fe400000010ff */
[----:B------:R-:W-:Y:S01]  /*13690*/  F2FP.BF16.F32.PACK_AB R211, RZ, R211 ;  /* 0x000000d3ffd3723e */ /* 0x000fe200000010ff */
[----:B------:R1:W-:Y:S01]  /*136a0*/  @P0 STG.E.U16 desc[UR14][R4.64+0x60], R208 ;  /* 0x000060d004000986 */ /* 0x0003e2000c10150e */
[----:B------:R-:W-:-:S03]  /*136b0*/  F2FP.BF16.F32.PACK_AB R210, RZ, R210 ;  /* 0x000000d2ffd2723e */ /* 0x000fc600000010ff */
[----:B------:R1:W-:Y:S01]  /*136c0*/  @P4 STG.E.U16 desc[UR14][R4.64+0x62], R209 ;  /* 0x000062d104004986 */ /* 0x0003e2000c10150e */
[----:B------:R-:W-:-:S03]  /*136d0*/  ISETP.GT.AND P0, PT, R3, 0x38, PT ;  /* 0x000000380300780c */ /* 0x000fc60003f04270 */
[----:B------:R1:W-:Y:S01]  /*136e0*/  @P1 STG.E.U16 desc[UR14][R8.64+0x62], R211 ;  /* 0x000062d308001986 */ /* 0x0003e2000c10150e */
[----:B------:R-:W-:-:S03]  /*136f0*/  ISETP.GT.AND P1, PT, R3, 0x39, PT ;  /* 0x000000390300780c */ /* 0x000fc60003f24270 */
[----:B------:R1:W-:Y:S01]  /*13700*/  @P5 STG.E.U16 desc[UR14][R8.64+0x60], R210 ;  /* 0x000060d208005986 */ /* 0x0003e2000c10150e */
[C---:B------:R-:W-:Y:S02]  /*13710*/  ISETP.GT.AND P5, PT, R0.reuse, RZ, P0 ;  /* 0x000000ff0000720c */ /* 0x040fe400007a4270 */
[----:B------:R-:W-:Y:S01]  /*13720*/  ISETP.GT.AND P4, PT, R0, RZ, P1 ;  /* 0x000000ff0000720c */ /* 0x000fe20000f84270 */
[-C--:B------:R-:W-:Y:S01]  /*13730*/  FMUL R212, R212, R2.reuse ;  /* 0x00000002d4d47220 */ /* 0x080fe20000400000 */
[----:B------:R-:W-:-:S04]  /*13740*/  FMUL R213, R213, R2 ;  /* 0x00000002d5d57220 */ /* 0x000fc80000400000 */
[----:B------:R-:W-:Y:S02]  /*13750*/  F2FP.BF16.F32.PACK_AB R212, RZ, R212 ;  /* 0x000000d4ffd4723e */ /* 0x000fe400000010ff */
[----:B------:R-:W-:-:S03]  /*13760*/  F2FP.BF16.F32.PACK_AB R213, RZ, R213 ;  /* 0x000000d5ffd5723e */ /* 0x000fc600000010ff */
[----:B------:R1:W-:Y:S01]  /*13770*/  @P5 STG.E.U16 desc[UR14][R4.64+0x70], R212 ;  /* 0x000070d404005986 */ /* 0x0003e2000c10150e */
[----:B------:R-:W-:-:S03]  /*13780*/  ISETP.GT.AND P5, PT, R0, 0x8, P0 ;  /* 0x000000080000780c */ /* 0x000fc600007a4270 */
[----:B------:R1:W-:Y:S01]  /*13790*/  @P4 STG.E.U16 desc[UR14][R4.64+0x72], R213 ;  /* 0x000072d504004986 */ /* 0x0003e2000c10150e */
[----:B------:R-:W-:Y:S01]  /*137a0*/  ISETP.GT.AND P4, PT, R0, 0x8, P1 ;  /* 0x000000080000780c */ /* 0x000fe20000f84270 */
[-C--:B------:R-:W-:Y:S01]  /*137b0*/  FMUL R214, R214, R2.reuse ;  /* 0x00000002d6d67220 */ /* 0x080fe20000400000 */
[----:B------:R-:W-:-:S04]  /*137c0*/  FMUL R215, R215, R2 ;  /* 0x00000002d7d77220 */ /* 0x000fc80000400000 */
[----:B------:R-:W-:Y:S02]  /*137d0*/  F2FP.BF16.F32.PACK_AB R214, RZ, R214 ;  /* 0x000000d6ffd6723e */ /* 0x000fe400000010ff */
[----:B------:R-:W-:-:S03]  /*137e0*/  F2FP.BF16.F32.PACK_AB R215, RZ, R215 ;  /* 0x000000d7ffd7723e */ /* 0x000fc600000010ff */
[----:B------:R1:W-:Y:S01]  /*137f0*/  @P5 STG.E.U16 desc[UR14][R8.64+0x70], R214 ;  /* 0x000070d608005986 */ /* 0x0003e2000c10150e */
[----:B------:R-:W-:-:S03]  /*13800*/  ISETP.GT.AND P5, PT, R0, 0x80, P3 ;  /* 0x000000800000780c */ /* 0x000fc60001fa4270 */
[----:B------:R1:W-:Y:S01]  /*13810*/  @P4 STG.E.U16 desc[UR14][R8.64+0x72], R215 ;  /* 0x000072d708004986 */ /* 0x0003e2000c10150e */
[C---:B------:R-:W-:Y:S02]  /*13820*/  ISETP.GT.AND P4, PT, R0.reuse, 0x80, P2 ;  /* 0x000000800000780c */ /* 0x040fe40001784270 */
[----:B------:R-:W-:Y:S01]  /*13830*/  ISETP.GT.AND P3, PT, R0, 0x88, P3 ;  /* 0x000000880000780c */ /* 0x000fe20001f64270 */
[-C--:B------:R-:W-:Y:S01]  /*13840*/  FMUL R200, R200, R2.reuse ;  /* 0x00000002c8c87220 */ /* 0x080fe20000400000 */
[-C--:B------:R-:W-:Y:S01]  /*13850*/  FMUL R201, R201, R2.reuse ;  /* 0x00000002c9c97220 */ /* 0x080fe20000400000 */
[----:B------:R-:W-:-:S03]  /*13860*/  FMUL R202, R202, R2 ;  /* 0x00000002caca7220 */ /* 0x000fc60000400000 */
[----:B------:R-:W-:Y:S02]  /*13870*/  F2FP.BF16.F32.PACK_AB R200, RZ, R200 ;  /* 0x000000c8ffc8723e */ /* 0x000fe400000010ff */
[----:B------:R-:W-:Y:S02]  /*13880*/  F2FP.BF16.F32.PACK_AB R201, RZ, R201 ;  /* 0x000000c9ffc9723e */ /* 0x000fe400000010ff */
[----:B------:R-:W-:Y:S01]  /*13890*/  F2FP.BF16.F32.PACK_AB R202, RZ, R202 ;  /* 0x000000caffca723e */ /* 0x000fe200000010ff */
[----:B------:R1:W-:Y:S01]  /*138a0*/  @P5 STG.E.U16 desc[UR14][R6.64+0x60], R200 ;  /* 0x000060c806005986 */ /* 0x0003e2000c10150e */
[----:B------:R-:W-:-:S03]  /*138b0*/  ISETP.GT.AND P2, PT, R0, 0x88, P2 ;  /* 0x000000880000780c */ /* 0x000fc60001744270 */
[----:B------:R1:W-:Y:S01]  /*138c0*/  @P4 STG.E.U16 desc[UR14][R6.64+0x62], R201 ;  /* 0x000062c906004986 */ /* 0x0003e2000c10150e */
[----:B------:R-:W-:-:S03]  /*138d0*/  FMUL R203, R203, R2 ;  /* 0x00000002cbcb7220 */ /* 0x000fc60000400000 */
[----:B------:R1:W-:Y:S01]  /*138e0*/  @P3 STG.E.U16 desc[UR14][R10.64+0x60], R202 ;  /* 0x000060ca0a003986 */ /* 0x0003e2000c10150e */
[C---:B------:R-:W-:Y:S01]  /*138f0*/  ISETP.GT.AND P3, PT, R0.reuse, 0x80, P1 ;  /* 0x000000800000780c */ /* 0x040fe20000f64270 */
[-C--:B------:R-:W-:Y:S01]  /*13900*/  FMUL R205, R205, R2.reuse ;  /* 0x00000002cdcd7220 */ /* 0x080fe20000400000 */
[C---:B------:R-:W-:Y:S02]  /*13910*/  ISETP.GT.AND P4, PT, R0.reuse, 0x80, P0 ;  /* 0x000000800000780c */ /* 0x040fe40000784270 */
[----:B------:R-:W-:Y:S01]  /*13920*/  ISETP.GT.AND P0, PT, R0, 0x88, P0 ;  /* 0x000000880000780c */ /* 0x000fe20000704270 */
[-C--:B------:R-:W-:Y:S01]  /*13930*/  FMUL R204, R204, R2.reuse ;  /* 0x00000002cccc7220 */ /* 0x080fe20000400000 */
[----:B------:R-:W-:Y:S01]  /*13940*/  ISETP.GT.AND P1, PT, R0, 0x88, P1 ;  /* 0x000000880000780c */ /* 0x000fe20000f24270 */
[-C--:B------:R-:W-:Y:S01]  /*13950*/  FMUL R206, R206, R2.reuse ;  /* 0x00000002cece7220 */ /* 0x080fe20000400000 */
        /* <DEDUP_REMOVED lines=637> */
[----:B------:R-:W-:-:S02]  /*16130*/  F2FP.BF16.F32.PACK_AB R51, RZ, R51 ;  /* 0x00000033ff33723e */ /* 0x000fc400000010ff */
[C---:B------:R-:W-:Y:S01]  /*16140*/  ISETP.GT.AND P0, PT, R3.reuse, 0xd8, PT ;  /* 0x000000d80300780c */ /* 0x040fe20003f04270 */
[----:B------:R1:W-:Y:S04]  /*16150*/  @P4 STG.E.U16 desc[UR14][R4.64+0x1a2], R49 ;  /* 0x0001a23104004986 */ /* 0x0003e8000c10150e */
[----:B------:R1:W-:Y:S01]  /*16160*/  @P1 STG.E.U16 desc[UR14][R8.64+0x1a0], R50 ;  /* 0x0001a03208001986 */ /* 0x0003e2000c10150e */
[----:B------:R-:W-:Y:S02]  /*16170*/  ISETP.GT.AND P1, PT, R3, 0xd9, PT ;  /* 0x000000d90300780c */ /* 0x000fe40003f24270 */
[C---:B------:R-:W-:Y:S01]  /*16180*/  ISETP.GT.AND P4, PT, R0.reuse, RZ, P0 ;  /* 0x000000ff0000720c */ /* 0x040fe20000784270 */
[----:B------:R1:W-:Y:S01]  /*16190*/  @P5 STG.E.U16 desc[UR14][R8.64+0x1a2], R51 ;  /* 0x0001a23308005986 */ /* 0x0003e2000c10150e */
        /* <DEDUP_REMOVED lines=32> */
[C---:B------:R-:W-:Y:S02]  /*163a0*/  ISETP.GT.AND P0, PT, R0.reuse, 0x88, P0 ;  /* 0x000000880000780c */ /* 0x040fe40000704270 */
[----:B------:R-:W-:Y:S01]  /*163b0*/  ISETP.GT.AND P1, PT, R0, 0x88, P1 ;  /* 0x000000880000780c */ /* 0x000fe20000f24270 */
[-C--:B------:R-:W-:Y:S01]  /*163c0*/  FMUL R44, R44, R2.reuse ;  /* 0x000000022c2c7220 */ /* 0x080fe20000400000 */
[-C--:B------:R-:W-:Y:S01]  /*163d0*/  FMUL R46, R46, R2.reuse ;  /* 0x000000022e2e7220 */ /* 0x080fe20000400000 */
[----:B------:R-:W-:Y:S01]  /*163e0*/  FMUL R47, R47, R2 ;  /* 0x000000022f2f7220 */ /* 0x000fe20000400000 */
[----:B------:R-:W-:-:S02]  /*163f0*/  F2FP.BF16.F32.PACK_AB R43, RZ, R43 ;  /* 0x0000002bff2b723e */ /* 0x000fc400000010ff */
[----:B------:R-:W-:Y:S02]  /*16400*/  F2FP.BF16.F32.PACK_AB R45, RZ, R45 ;  /* 0x0000002dff2d723e */ /* 0x000fe400000010ff */
[----:B------:R-:W-:Y:S01]  /*16410*/  F2FP.BF16.F32.PACK_AB R44, RZ, R44 ;  /* 0x0000002cff2c723e */ /* 0x000fe200000010ff */
[----:B------:R1:W-:Y:S01]  /*16420*/  @P2 STG.E.U16 desc[UR14][R10.64+0x1a2], R43 ;  /* 0x0001a22b0a002986 */ /* 0x0003e2000c10150e */
[----:B------:R-:W-:Y:S02]  /*16430*/  F2FP.BF16.F32.PACK_AB R46, RZ, R46 ;  /* 0x0000002eff2e723e */ /* 0x000fe400000010ff */
[----:B------:R-:W-:Y:S01]  /*16440*/  F2FP.BF16.F32.PACK_AB R47, RZ, R47 ;  /* 0x0000002fff2f723e */ /* 0x000fe200000010ff */
[----:B------:R1:W-:Y:S01]  /*16450*/  @P3 STG.E.U16 desc[UR14][R6.64+0x1b2], R45 ;  /* 0x0001b22d06003986 */ /* 0x0003e2000c10150e */
[C---:B------:R-:W-:Y:S02]  /*16460*/  ISETP.GT.AND P2, PT, R3.reuse, 0xe0, PT ;  /* 0x000000e00300780c */ /* 0x040fe40003f44270 */
[----:B------:R-:W-:Y:S01]  /*16470*/  ISETP.GT.AND P3, PT, R3, 0xe1, PT ;  /* 0x000000e10300780c */ /* 0x000fe20003f64270 */
[----:B------:R1:W-:Y:S04]  /*16480*/  @P4 STG.E.U16 desc[UR14][R6.64+0x1b0], R44 ;  /* 0x0001b02c06004986 */ /* 0x0003e8000c10150e */
[----:B------:R1:W-:Y:S01]  /*16490*/  @P0 STG.E.U16 desc[UR14][R10.64+0x1b0], R46 ;  /* 0x0001b02e0a000986 */ /* 0x0003e2000c10150e */
[----:B------:R-:W-:-:S03]  /*164a0*/  ISETP.GT.AND P0, PT, R0, RZ, P2 ;  /* 0x000000ff0000720c */ /* 0x000fc60001704270 */
[----:B------:R1:W-:Y:S01]  /*164b0*/  @P1 STG.E.U16 desc[UR14][R10.64+0x1b2], R47 ;  /* 0x0001b22f0a001986 */ /* 0x0003e2000c10150e */
[----:B------:R-:W-:Y:S01]  /*164c0*/  ISETP.GT.AND P1, PT, R0, RZ, P3 ;  /* 0x000000ff0000720c */ /* 0x000fe20001f24270 */
[-C--:B------:R-:W-:Y:S01]  /*164d0*/  FMUL R32, R32, R2.reuse ;  /* 0x0000000220207220 */ /* 0x080fe20000400000 */
[-C--:B------:R-:W-:Y:S01]  /*164e0*/  FMUL R33, R33, R2.reuse ;  /* 0x0000000221217220 */ /* 0x080fe20000400000 */
[C---:B------:R-:W-:Y:S02]  /*164f0*/  ISETP.GT.AND P4, PT, R0.reuse, 0x8, P2 ;  /* 0x000000080000780c */ /* 0x040fe40001784270 */
[----:B------:R-:W-:Y:S01]  /*16500*/  ISETP.GT.AND P5, PT, R0, 0x8, P3 ;  /* 0x000000080000780c */ /* 0x000fe20001fa4270 */
[-C--:B------:R-:W-:Y:S01]  /*16510*/  FMUL R34, R34, R2.reuse ;  /* 0x0000000222227220 */ /* 0x080fe20000400000 */
[----:B------:R-:W-:Y:S01]  /*16520*/  FMUL R35, R35, R2 ;  /* 0x0000000223237220 */ /* 0x000fe20000400000 */
[----:B------:R-:W-:Y:S02]  /*16530*/  F2FP.BF16.F32.PACK_AB R32, RZ, R32 ;  /* 0x00000020ff20723e */ /* 0x000fe400000010ff */
[----:B------:R-:W-:-:S02]  /*16540*/  F2FP.BF16.F32.PACK_AB R33, RZ, R33 ;  /* 0x00000021ff21723e */ /* 0x000fc400000010ff */
[----:B------:R-:W-:Y:S01]  /*16550*/  F2FP.BF16.F32.PACK_AB R34, RZ, R34 ;  /* 0x00000022ff22723e */ /* 0x000fe200000010ff */
[----:B------:R1:W-:Y:S01]  /*16560*/  @P0 STG.E.U16 desc[UR14][R4.64+0x1c0], R32 ;  /* 0x0001c02004000986 */ /* 0x0003e2000c10150e */
[----:B------:R-:W-:Y:S02]  /*16570*/  F2FP.BF16.F32.PACK_AB R35, RZ, R35 ;  /* 0x00000023ff23723e */ /* 0x000fe400000010ff */
[C---:B------:R-:W-:Y:S01]  /*16580*/  ISETP.GT.AND P0, PT, R3.reuse, 0xe9, PT ;  /* 0x000000e90300780c */ /* 0x040fe20003f04270 */
[----:B------:R1:W-:Y:S01]  /*16590*/  @P1 STG.E.U16 desc[UR14][R4.64+0x1c2], R33 ;  /* 0x0001c22104001986 */ /* 0x0003e2000c10150e */
[----:B------:R-:W-:-:S03]  /*165a0*/  ISETP.GT.AND P1, PT, R3, 0xe8, PT ;  /* 0x000000e80300780c */ /* 0x000fc60003f24270 */
[----:B------:R1:W-:Y:S01]  /*165b0*/  @P4 STG.E.U16 desc[UR14][R8.64+0x1c0], R34 ;  /* 0x0001c02208004986 */ /* 0x0003e2000c10150e */
[----:B------:R-:W-:-:S03]  /*165c0*/  ISETP.GT.AND P4, PT, R0, RZ, P0 ;  /* 0x000000ff0000720c */ /* 0x000fc60000784270 */
[----:B------:R1:W-:Y:S01]  /*165d0*/  @P5 STG.E.U16 desc[UR14][R8.64+0x1c2], R35 ;  /* 0x0001c22308005986 */ /* 0x0003e2000c10150e */
[----:B------:R-:W-:Y:S01]  /*165e0*/  ISETP.GT.AND P5, PT, R0, RZ, P1 ;  /* 0x000000ff0000720c */ /* 0x000fe20000fa4270 */
[-C--:B------:R-:W-:Y:S01]  /*165f0*/  FMUL R36, R36, R2.reuse ;  /* 0x0000000224247220 */ /* 0x080fe20000400000 */
[----:B------:R-:W-:-:S04]  /*16600*/  FMUL R37, R37, R2 ;  /* 0x0000000225257220 */ /* 0x000fc80000400000 */
[----:B------:R-:W-:Y:S02]  /*16610*/  F2FP.BF16.F32.PACK_AB R36, RZ, R36 ;  /* 0x00000024ff24723e */ /* 0x000fe400000010ff */
[----:B------:R-:W-:Y:S01]  /*16620*/  F2FP.BF16.F32.PACK_AB R37, RZ, R37 ;  /* 0x00000025ff25723e */ /* 0x000fe200000010ff */
[----:B------:R-:W-:-:S04]  /*16630*/  FMUL R38, R38, R2 ;  /* 0x0000000226267220 */ /* 0x000fc80000400000 */
[----:B------:R1:W-:Y:S01]  /*16640*/  @P5 STG.E.U16 desc[UR14][R4.64+0x1d0], R36 ;  /* 0x0001d02404005986 */ /* 0x0003e2000c10150e */
[----:B------:R-:W-:-:S03]  /*16650*/  ISETP.GT.AND P5, PT, R0, 0x8, P1 ;  /* 0x000000080000780c */ /* 0x000fc60000fa4270 */
[----:B------:R1:W-:Y:S01]  /*16660*/  @P4 STG.E.U16 desc[UR14][R4.64+0x1d2], R37 ;  /* 0x0001d22504004986 */ /* 0x0003e2000c10150e */
[----:B------:R-:W-:Y:S01]  /*16670*/  ISETP.GT.AND P4, PT, R0, 0x8, P0 ;  /* 0x000000080000780c */ /* 0x000fe20000784270 */
[----:B------:R-:W-:Y:S01]  /*16680*/  FMUL R39, R39, R2 ;  /* 0x0000000227277220 */ /* 0x000fe20000400000 */
[----:B------:R-:W-:-:S04]  /*16690*/  F2FP.BF16.F32.PACK_AB R38, RZ, R38 ;  /* 0x00000026ff26723e */ /* 0x000fc800000010ff */
        /* <DEDUP_REMOVED lines=8> */
[----:B------:R-:W-:Y:S02]  /*16720*/  F2FP.BF16.F32.PACK_AB R25, RZ, R25 ;  /* 0x00000019ff19723e */ /* 0x000fe400000010ff */
[C---:B------:R-:W-:Y:S02]  /*16730*/  ISETP.GT.AND P2, PT, R0.reuse, 0x88, P2 ;  /* 0x000000880000780c */ /* 0x040fe40001744270 */
[C---:B------:R-:W-:Y:S01]  /*16740*/  ISETP.GT.AND P3, PT, R0.reuse, 0x88, P3 ;  /* 0x000000880000780c */ /* 0x040fe20001f64270 */
[----:B------:R1:W-:Y:S01]  /*16750*/  @P4 STG.E.U16 desc[UR14][R6.64+0x1c0], R24 ;  /* 0x0001c01806004986 */ /* 0x0003e2000c10150e */
[----:B------:R-:W-:-:S03]  /*16760*/  ISETP.GT.AND P4, PT, R0, 0x80, P0 ;  /* 0x000000800000780c */ /* 0x000fc60000784270 */
[----:B------:R1:W-:Y:S01]  /*16770*/  @P5 STG.E.U16 desc[UR14][R6.64+0x1c2], R25 ;  /* 0x0001c21906005986 */ /* 0x0003e2000c10150e */
[----:B------:R-:W-:Y:S01]  /*16780*/  ISETP.GT.AND P5, PT, R0, 0x80, P1 ;  /* 0x000000800000780c */ /* 0x000fe20000fa4270 */
[-C--:B------:R-:W-:Y:S01]  /*16790*/  FMUL R26, R26, R2.reuse ;  /* 0x000000021a1a7220 */ /* 0x080fe20000400000 */
[C---:B------:R-:W-:Y:S01]  /*167a0*/  ISETP.GT.AND P1, PT, R0.reuse, 0x88, P1 ;  /* 0x000000880000780c */ /* 0x040fe20000f24270 */
[-C--:B------:R-:W-:Y:S01]  /*167b0*/  FMUL R27, R27, R2.reuse ;  /* 0x000000021b1b7220 */ /* 0x080fe20000400000 */
[----:B------:R-:W-:Y:S01]  /*167c0*/  ISETP.GT.AND P0, PT, R0, 0x88, P0 ;  /* 0x000000880000780c */ /* 0x000fe20000704270 */
        /* <DEDUP_REMOVED lines=8> */
[----:B------:R-:W-:Y:S02]  /*16850*/  F2FP.BF16.F32.PACK_AB R30, RZ, R30 ;  /* 0x0000001eff1e723e */ /* 0x000fe400000010ff */
[----:B------:R-:W-:Y:S01]  /*16860*/  F2FP.BF16.F32.PACK_AB R31, RZ, R31 ;  /* 0x0000001fff1f723e */ /* 0x000fe200000010ff */
[----:B------:R1:W-:Y:S04]  /*16870*/  @P2 STG.E.U16 desc[UR14][R10.64+0x1c0], R26 ;  /* 0x0001c01a0a002986 */ /* 0x0003e8000c10150e */
[----:B------:R1:W-:Y:S04]  /*16880*/  @P3 STG.E.U16 desc[UR14][R10.64+0x1c2], R27 ;  /* 0x0001c21b0a003986 */ /* 0x0003e8000c10150e */
[----:B------:R1:W-:Y:S04]  /*16890*/  @P5 STG.E.U16 desc[UR14][R6.64+0x1d0], R28 ;  /* 0x0001d01c06005986 */ /* 0x0003e8000c10150e */
[----:B------:R1:W-:Y:S04]  /*168a0*/  @P4 STG.E.U16 desc[UR14][R6.64+0x1d2], R29 ;  /* 0x0001d21d06004986 */ /* 0x0003e8000c10150e */
[----:B------:R1:W-:Y:S04]  /*168b0*/  @P1 STG.E.U16 desc[UR14][R10.64+0x1d0], R30 ;  /* 0x0001d01e0a001986 */ /* 0x0003e8000c10150e */
[----:B------:R1:W-:Y:S02]  /*168c0*/  @P0 STG.E.U16 desc[UR14][R10.64+0x1d2], R31 ;  /* 0x0001d21f0a000986 */ /* 0x0003e4000c10150e */
.L_x_504:
[----:B------:R-:W-:Y:S05]  /*168d0*/  BSYNC B0 ;  /* 0x0000000000007941 */ /* 0x000fea0003800000 */
.L_x_28:
[----:B-1----:R-:W2:Y:S04]  /*168e0*/  LDL.LU R5, [R1+0x98] ;  /* 0x0000980001057983 */ /* 0x002ea80000300800 */
[----:B0-----:R-:W2:Y:S01]  /*168f0*/  LDL.LU R4, [R1+0x9c] ;  /* 0x00009c0001047983 */ /* 0x001ea20000300800 */
[----:B------:R-:W-:Y:S01]  /*16900*/  ULDC UR4, c[0x0][0xc] ;  /* 0x0000030000047ab9 */ /* 0x000fe20000000800 */
[----:B------:R-:W-:Y:S01]  /*16910*/  ULDC UR5, c[0x0][0x10] ;  /* 0x0000040000057ab9 */ /* 0x000fe20000000800 */
[----:B------:R-:W2:Y:S01]  /*16920*/  LDC R3, c[0x0][0x14] ;  /* 0x00000500ff037b82 */ /* 0x000ea20000000800 */
[----:B------:R-:W-:Y:S01]  /*16930*/  UIMAD.WIDE.U32 UR4, UR4, UR5, URZ ;  /* 0x00000005040472a5 */ /* 0x000fe2000f8e003f */
[----:B------:R-:W-:-:S05]  /*16940*/  PRMT R0, RZ, 0x7610, R0 ;  /* 0x00007610ff007816 */ /* 0x000fca0000000000 */
[----:B--2---:R-:W-:-:S04]  /*16950*/  IMAD.WIDE.U32 R4, R3, UR4, R4 ;  /* 0x0000000403047c25 */ /* 0x004fc8000f8e0004 */
[----:B------:R-:W-:Y:S01]  /*16960*/  IMAD R3, R3, UR5, RZ ;  /* 0x0000000503037c24 */ /* 0x000fe2000f8e02ff */
[----:B------:R-:W-:Y:S01]  /*16970*/  ULDC.64 UR4, c[0x0][0x650] ;  /* 0x0001940000047ab9 */ /* 0x000fe20000000a00 */
[----:B------:R-:W-:Y:S01]  /*16980*/  IMAD.MOV.U32 R21, RZ, RZ, R4 ;  /* 0x000000ffff157224 */ /* 0x000fe200078e0004 */
[----:B------:R-:W-:Y:S01]  /*16990*/  ISETP.GE.U32.AND P0, PT, R4, UR4, PT ;  /* 0x0000000404007c0c */ /* 0x000fe2000bf06070 */
[----:B------:R-:W-:Y:S01]  /*169a0*/  IMAD.IADD R23, R5, 0x1, R3 ;  /* 0x0000000105177824 */ /* 0x000fe200078e0203 */
[----:B------:R-:W-:Y:S02]  /*169b0*/  UMOV UR4, 0xffffffff ;  /* 0xffffffff00047882 */ /* 0x000fe40000000000 */
[----:B------:R-:W-:Y:S02]  /*169c0*/  IMAD.U32 R3, RZ, RZ, UR4 ;  /* 0x00000004ff037e24 */ /* 0x000fe4000f8e00ff */
[----:B------:R0:W-:Y:S01]  /*169d0*/  STL [R1+0x98], R23 ;  /* 0x0000981701007387 */ /* 0x0001e20000100800 */
[----:B------:R-:W-:Y:S01]  /*169e0*/  ISETP.GE.U32.AND.EX P0, PT, R23, UR5, PT, P0 ;  /* 0x0000000517007c0c */ /* 0x000fe2000bf06100 */
[----:B------:R-:W-:-:S02]  /*169f0*/  UMOV UR5, 0xffffffff ;  /* 0xffffffff00057882 */ /* 0x000fc40000000000 */
[----:B------:R0:W-:Y:S01]  /*16a00*/  STL [R1+0x9c], R21 ;  /* 0x00009c1501007387 */ /* 0x0001e20000100800 */
[----:B------:R-:W-:-:S03]  /*16a10*/  IMAD.U32 R18, RZ, RZ, UR5 ;  /* 0x00000005ff127e24 */ /* 0x000fc6000f8e00ff */
[----:B------:R0:W-:Y:S06]  /*16a20*/  STL [R1+0x94], R3 ;  /* 0x0000940301007387 */ /* 0x0001ec0000100800 */
[----:B------:R-:W-:Y:S05]  /*16a30*/  @P0 BRA `(.L_x_505) ;  /* 0x0000000400840947 */ /* 0x000fea0003800000 */
[----:B-----5:R-:W1:Y:S01]  /*16a40*/  S2R R17, SR_CTAID.X ;  /* 0x0000000000117919 */ /* 0x020e620000002500 */
[----:B------:R-:W2:Y:S01]  /*16a50*/  LDC.64 R10, c[0x0][0x628] ;  /* 0x00018a00ff0a7b82 */ /* 0x000ea20000000a00 */
[----:B------:R-:W-:Y:S01]  /*16a60*/  ULDC UR4, c[0x0][0x150] ;  /* 0x0000540000047ab9 */ /* 0x000fe20000000800 */
[----:B----4-:R-:W-:Y:S01]  /*16a70*/  IMAD.MOV.U32 R8, RZ, RZ, R21 ;  /* 0x000000ffff087224 */ /* 0x010fe200078e0015 */
[----:B------:R-:W4:Y:S01]  /*16a80*/  S2R R19, SR_CTAID.Y ;  /* 0x0000000000137919 */ /* 0x000f220000002600 */
[----:B------:R-:W-:-:S04]  /*16a90*/  IMAD.MOV.U32 R9, RZ, RZ, R23 ;  /* 0x000000ffff097224 */ /* 0x000fc800078e0017 */
[----:B------:R-:W0:Y:S08]  /*16aa0*/  LDC R20, c[0x0][0x144] ;  /* 0x00005100ff147b82 */ /* 0x000e300000000800 */
[----:B------:R-:W0:Y:S08]  /*16ab0*/  LDC R12, c[0x0][0x630] ;  /* 0x00018c00ff0c7b82 */ /* 0x000e300000000800 */
[----:B------:R-:W0:Y:S01]  /*16ac0*/  LDC.64 R14, c[0x0][0x620] ;  /* 0x00018800ff0e7b82 */ /* 0x000e220000000a00 */
[----:B--2---:R-:W-:-:S04]  /*16ad0*/  ISETP.NE.U32.AND P0, PT, R10, RZ, PT ;  /* 0x000000ff0a00720c */ /* 0x004fc80003f05070 */
[----:B------:R-:W-:Y:S02]  /*16ae0*/  ISETP.NE.AND.EX P0, PT, R11, RZ, PT, P0 ;  /* 0x000000ff0b00720c */ /* 0x000fe40003f05300 */
[----:B-1----:R-:W-:-:S05]  /*16af0*/  I2FP.F32.U32 R0, R17 ;  /* 0x0000001100007245 */ /* 0x002fca0000201000 */
[----:B------:R-:W-:-:S04]  /*16b00*/  FMUL R0, R0, UR4 ;  /* 0x0000000400007c20 */ /* 0x000fc80008400000 */
[----:B------:R1:W2:Y:S02]  /*16b10*/  F2I.U32.TRUNC.NTZ R18, R0 ;  /* 0x0000000000127305 */ /* 0x0002a4000020f000 */
[----:B----4-:R-:W-:Y:S05]  /*16b20*/  @!P0 BRA `(.L_x_506) ;  /* 0x0000000000288947 */ /* 0x010fea0003800000 */
[----:B-1----:R-:W0:Y:S02]  /*16b30*/  LDC R0, c[0x0][0x634] ;  /* 0x00018d00ff007b82 */ /* 0x002e240000000800 */
[----:B0-----:R-:W-:-:S05]  /*16b40*/  IADD3 R3, P0, R21, R0, RZ ;  /* 0x0000000015037210 */ /* 0x001fca0007f1e0ff */
[----:B------:R-:W-:-:S04]  /*16b50*/  IMAD.X R13, RZ, RZ, R23, P0 ;  /* 0x000000ffff0d7224 */ /* 0x000fc800000e0617 */
[----:B------:R-:W-:-:S04]  /*16b60*/  IMAD.WIDE.U32 R4, R13, R10, RZ ;  /* 0x0000000a0d047225 */ /* 0x000fc800078e00ff */
[----:B---3--:R-:W-:-:S04]  /*16b70*/  IMAD.WIDE.U32 R6, P0, R3, R11, R4 ;  /* 0x0000000b03067225 */ /* 0x008fc80007800004 */
[----:B------:R-:W-:-:S04]  /*16b80*/  IMAD.WIDE.U32 R4, R3, R10, RZ ;  /* 0x0000000a03047225 */ /* 0x000fc800078e00ff */
[----:B------:R-:W-:Y:S01]  /*16b90*/  IMAD.X R9, RZ, RZ, RZ, P0 ;  /* 0x000000ffff097224 */ /* 0x000fe200000e06ff */
[----:B------:R-:W-:Y:S01]  /*16ba0*/  IADD3 RZ, P0, R5, R6, RZ ;  /* 0x0000000605ff7210 */ /* 0x000fe20007f1e0ff */
[----:B------:R-:W-:-:S04]  /*16bb0*/  IMAD.MOV.U32 R8, RZ, RZ, R7 ;  /* 0x000000ffff087224 */ /* 0x000fc800078e0007 */
[----:B------:R-:W-:-:S08]  /*16bc0*/  IMAD.WIDE.U32.X R8, R13, R11, R8, P0 ;  /* 0x0000000b0d087225 */ /* 0x000fd000000e0408 */
.L_x_506:
[-CC-:B0-----:R-:W-:Y:S01]  /*16bd0*/  SHF.R.U64 R27, R8, R12.reuse, R9.reuse ;  /* 0x0000000c081b7219 */ /* 0x181fe20000001209 */
[----:B------:R-:W0:Y:S01]  /*16be0*/  LDC.64 R24, c[0x0][0x640] ;  /* 0x00019000ff187b82 */ /* 0x000e220000000a00 */
[----:B-1----:R-:W-:Y:S01]  /*16bf0*/  SHF.R.U32.HI R0, RZ, R12, R9 ;  /* 0x0000000cff007219 */ /* 0x002fe20000011609 */
[----:B------:R-:W-:Y:S01]  /*16c00*/  IMAD.MOV.U32 R4, RZ, RZ, R21 ;  /* 0x000000ffff047224 */ /* 0x000fe200078e0015 */
[----:B------:R-:W-:Y:S01]  /*16c10*/  IADD3 R3, P0, RZ, -R27, RZ ;  /* 0x8000001bff037210 */ /* 0x000fe20007f1e0ff */
[----:B--2---:R-:W-:Y:S01]  /*16c20*/  IMAD.MOV R18, RZ, RZ, -R18 ;  /* 0x000000ffff127224 */ /* 0x004fe200078e0a12 */
[----:B------:R-:W-:Y:S01]  /*16c30*/  ULDC UR4, c[0x0][0x154] ;  /* 0x0000550000047ab9 */ /* 0x000fe20000000800 */
[----:B---3--:R-:W-:Y:S02]  /*16c40*/  IMAD.MOV.U32 R7, RZ, RZ, 0x1 ;  /* 0x00000001ff077424 */ /* 0x008fe400078e00ff */
[----:B------:R-:W1:Y:S01]  /*16c50*/  LDC R6, c[0x0][0x618] ;  /* 0x00018600ff067b82 */ /* 0x000e620000000800 */
[----:B------:R-:W-:-:S02]  /*16c60*/  IMAD.X R5, RZ, RZ, ~R0, P0 ;  /* 0x000000ffff057224 */ /* 0x000fc400000e0e00 */
[----:B------:R-:W-:Y:S02]  /*16c70*/  IMAD R17, R20, R18, R17 ;  /* 0x0000001214117224 */ /* 0x000fe400078e0211 */
[-C--:B------:R-:W-:Y:S02]  /*16c80*/  IMAD R0, R5, R14.reuse, RZ ;  /* 0x0000000e05007224 */ /* 0x080fe400078e02ff */
[----:B------:R-:W-:Y:S01]  /*16c90*/  IMAD.MOV.U32 R5, RZ, RZ, R23 ;  /* 0x000000ffff057224 */ /* 0x000fe200078e0017 */
[----:B------:R-:W2:Y:S01]  /*16ca0*/  LDC R8, c[0x0][0x608] ;  /* 0x00018200ff087b82 */ /* 0x000ea20000000800 */
[----:B------:R-:W-:-:S04]  /*16cb0*/  IMAD.WIDE.U32 R4, R3, R14, R4 ;  /* 0x0000000e03047225 */ /* 0x000fc800078e0004 */
[----:B------:R-:W-:-:S03]  /*16cc0*/  IMAD R3, R3, R15, R0 ;  /* 0x0000000f03037224 */ /* 0x000fc600078e0200 */
[----:B------:R-:W3:Y:S01]  /*16cd0*/  LDC R22, c[0x0][0x658] ;  /* 0x00019600ff167b82 */ /* 0x000ee20000000800 */
[----:B------:R-:W-:Y:S01]  /*16ce0*/  I2FP.F32.U32 R0, R19 ;  /* 0x0000001300007245 */ /* 0x000fe20000201000 */
[----:B------:R-:W-:Y:S01]  /*16cf0*/  IMAD.IADD R3, R5, 0x1, R3 ;  /* 0x0000000105037824 */ /* 0x000fe200078e0203 */
[----:B0-----:R-:W-:Y:S01]  /*16d00*/  ISETP.NE.U32.AND P0, PT, R24, RZ, PT ;  /* 0x000000ff1800720c */ /* 0x001fe20003f05070 */
[----:B------:R-:W-:Y:S02]  /*16d10*/  IMAD.MOV.U32 R5, RZ, RZ, -0x1 ;  /* 0xffffffffff057424 */ /* 0x000fe400078e00ff */
[----:B------:R-:W-:Y:S02]  /*16d20*/  FMUL R0, R0, UR4 ;  /* 0x0000000400007c20 */ /* 0x000fe40008400000 */
[----:B------:R-:W0:Y:S01]  /*16d30*/  LDC R18, c[0x0][0x148] ;  /* 0x00005200ff127b82 */ /* 0x000e220000000800 */
[----:B-1----:R-:W-:Y:S01]  /*16d40*/  SHF.R.U64 R12, R4, R6, R3 ;  /* 0x00000006040c7219 */ /* 0x002fe20000001203 */
[----:B------:R1:W4:Y:S01]  /*16d50*/  F2I.U32.TRUNC.NTZ R13, R0 ;  /* 0x00000000000d7305 */ /* 0x000322000020f000 */
[----:B------:R-:W-:-:S02]  /*16d60*/  ISETP.NE.AND.EX P0, PT, R25, RZ, PT, P0 ;  /* 0x000000ff1900720c */ /* 0x000fc40003f05300 */
[----:B------:R-:W-:-:S03]  /*16d70*/  SHF.R.U32.HI R3, RZ, R6, R3 ;  /* 0x00000006ff037219 */ /* 0x000fc60000011603 */
[----:B------:R-:W0:Y:S01]  /*16d80*/  LDC R15, c[0x0][0x600] ;  /* 0x00018000ff0f7b82 */ /* 0x000e220000000800 */
[-CC-:B--2---:R-:W-:Y:S02]  /*16d90*/  SHF.R.U64 R10, R12, R8.reuse, R3.reuse ;  /* 0x000000080c0a7219 */ /* 0x184fe40000001203 */
[----:B------:R-:W-:-:S05]  /*16da0*/  SHF.R.U32.HI R3, RZ, R8, R3 ;  /* 0x00000008ff037219 */ /* 0x000fca0000011603 */
[----:B------:R-:W2:Y:S01]  /*16db0*/  LDC R20, c[0x0][0x648] ;  /* 0x00019200ff147b82 */ /* 0x000ea20000000800 */
[-C--:B---3--:R-:W-:Y:S02]  /*16dc0*/  SHF.L.U32 R4, R5, R22.reuse, RZ ;  /* 0x0000001605047219 */ /* 0x088fe400000006ff */
[-CC-:B------:R-:W-:Y:S02]  /*16dd0*/  SHF.R.U64 R14, R10, R22.reuse, R3.reuse ;  /* 0x000000160a0e7219 */ /* 0x180fe40000001203 */
[----:B------:R-:W-:Y:S02]  /*16de0*/  SHF.R.U32.HI R5, RZ, R22, R3 ;  /* 0x00000016ff057219 */ /* 0x000fe40000011603 */
[----:B------:R-:W-:Y:S01]  /*16df0*/  LOP3.LUT R21, RZ, R4, RZ, 0x33, !PT ;  /* 0x00000004ff157212 */ /* 0x000fe200078e33ff */
[----:B------:R-:W3:Y:S01]  /*16e00*/  LDC R23, c[0x0][0x638] ;  /* 0x00018e00ff177b82 */ /* 0x000ee20000000800 */
[----:B------:R-:W-:Y:S01]  /*16e10*/  SHF.L.U32 R22, R7, R22, RZ ;  /* 0x0000001607167219 */ /* 0x000fe200000006ff */
[----:B------:R-:W-:-:S06]  /*16e20*/  IMAD.MOV.U32 R4, RZ, RZ, R14 ;  /* 0x000000ffff047224 */ /* 0x000fcc00078e000e */
[----:B------:R-:W0:Y:S01]  /*16e30*/  LDC R26, c[0x0][0x610] ;  /* 0x00018400ff1a7b82 */ /* 0x000e220000000800 */
[----:B-1--4-:R-:W-:Y:S05]  /*16e40*/  @!P0 BRA `(.L_x_507) ;  /* 0x0000000000288947 */ /* 0x012fea0003800000 */
        /* <DEDUP_REMOVED lines=10> */
.L_x_507:
[----:B------:R-:W1:Y:S01]  /*16ef0*/  LDC R3, c[0x0][0x65c] ;  /* 0x00019700ff037b82 */ /* 0x000e620000000800 */
[----:B--2---:R-:W-:Y:S01]  /*16f00*/  SHF.R.U64 R0, R4, R20, R5 ;  /* 0x0000001404007219 */ /* 0x004fe20000001205 */
[----:B0-----:R-:W-:Y:S01]  /*16f10*/  VIADD R7, R15, 0xffffffff ;  /* 0xffffffff0f077836 */ /* 0x001fe20000000000 */
[----:B------:R-:W-:Y:S01]  /*16f20*/  LOP3.LUT R5, R10, R21, RZ, 0xc0, !PT ;  /* 0x000000150a057212 */ /* 0x000fe200078ec0ff */
[----:B------:R-:W-:Y:S01]  /*16f30*/  IMAD.MOV R13, RZ, RZ, -R13 ;  /* 0x000000ffff0d7224 */ /* 0x000fe200078e0a0d */
[----:B------:R-:W-:Y:S02]  /*16f40*/  R2UR UR5, R27 ;  /* 0x000000001b0572ca */ /* 0x000fe400000e0000 */
[----:B------:R-:W-:Y:S02]  /*16f50*/  LOP3.LUT R12, R12, R7, RZ, 0xc0, !PT ;  /* 0x000000070c0c7212 */ /* 0x000fe400078ec0ff */
[----:B-1----:R-:W-:Y:S01]  /*16f60*/  ISETP.NE.AND P0, PT, R3, 0x1, PT ;  /* 0x000000010300780c */ /* 0x002fe20003f05270 */
[----:B------:R-:W-:-:S02]  /*16f70*/  IMAD.MOV R3, RZ, RZ, -R0 ;  /* 0x000000ffff037224 */ /* 0x000fc400078e0a00 */
[----:B------:R-:W-:Y:S02]  /*16f80*/  IMAD R0, R22, R0, R5 ;  /* 0x0000000016007224 */ /* 0x000fe400078e0205 */
[----:B---3--:R-:W-:-:S04]  /*16f90*/  IMAD R3, R3, R23, R14 ;  /* 0x0000001703037224 */ /* 0x008fc800078e020e */
[----:B------:R-:W-:-:S04]  /*16fa0*/  IMAD R3, R3, R15, R12 ;  /* 0x0000000f03037224 */ /* 0x000fc800078e020c */
[----:B------:R-:W-:-:S04]  /*16fb0*/  @P0 IMAD R17, R18, R13, R19 ;  /* 0x0000000d12110224 */ /* 0x000fc800078e0213 */
[----:B------:R-:W-:-:S05]  /*16fc0*/  IMAD R0, R0, R26, R17 ;  /* 0x0000001a00007224 */ /* 0x000fca00078e0211 */
[----:B------:R-:W-:Y:S02]  /*16fd0*/  SEL R4, R3, R0, !P0 ;  /* 0x0000000003047207 */ /* 0x000fe40004000000 */
[----:B------:R-:W-:Y:S01]  /*16fe0*/  SEL R0, R0, R3, !P0 ;  /* 0x0000000300007207 */ /* 0x000fe20004000000 */
[----:B------:R-:W-:Y:S01]  /*16ff0*/  IMAD.U32 R3, RZ, RZ, UR5 ;  /* 0x00000005ff037e24 */ /* 0x000fe2000f8e00ff */
[----:B------:R-:W-:Y:S02]  /*17000*/  R2UR UR4, R4 ;  /* 0x00000000040472ca */ /* 0x000fe400000e0000 */
[----:B------:R-:W-:Y:S01]  /*17010*/  R2UR UR6, R0 ;  /* 0x00000000000672ca */ /* 0x000fe200000e0000 */
[----:B------:R-:W-:Y:S01]  /*17020*/  IMAD.MOV.U32 R0, RZ, RZ, 0x1 ;  /* 0x00000001ff007424 */ /* 0x000fe200078e00ff */
[----:B------:R1:W-:Y:S09]  /*17030*/  STL [R1+0x94], R3 ;  /* 0x0000940301007387 */ /* 0x0003f20000100800 */
[----:B------:R-:W-:-:S07]  /*17040*/  IMAD.U32 R18, RZ, RZ, UR4 ;  /* 0x00000004ff127e24 */ /* 0x000fce000f8e00ff */
.L_x_505:
[----:B------:R-:W-:Y:S01]  /*17050*/  LOP3.LUT P0, RZ, R0, 0xff, RZ, 0xc0, !PT ;  /* 0x000000ff00ff7812 */ /* 0x000fe2000780c0ff */
[----:B------:R-:W-:-:S12]  /*17060*/  IMAD.U32 R19, RZ, RZ, UR6 ;  /* 0x00000006ff137e24 */ /* 0x000fd8000f8e00ff */
[----:B------:R-:W-:Y:S05]  /*17070*/  @P0 BRA `(.L_x_508) ;  /* 0xfffffea0003c0947 */ /* 0x000fea000383ffff */
[----:B------:R-:W-:Y:S05]  /*17080*/  EXIT ;  /* 0x000000000000794d */ /* 0x000fea0003800000 */
.L_x_3:
[----:B------:R-:W2:Y:S01]  /*17090*/  LDL R17, [R1+0x9c] ;  /* 0x00009c0001117983 */ /* 0x000ea20000100800 */
[----:B------:R-:W-:-:S03]  /*170a0*/  ULDC.64 UR4, c[0x0][0x650] ;  /* 0x0001940000047ab9 */ /* 0x000fc60000000a00 */
[----:B------:R-:W3:Y:S01]  /*170b0*/  LDL R18, [R1+0x98] ;  /* 0x0000980001127983 */ /* 0x000ee20000100800 */
[----:B------:R-:W-:Y:S01]  /*170c0*/  PRMT R6, RZ, 0x7610, R6 ;  /* 0x00007610ff067816 */ /* 0x000fe20000000006 */
[----:B------:R-:W-:Y:S02]  /*170d0*/  IMAD.MOV.U32 R5, RZ, RZ, -0x1 ;  /* 0xffffffffff057424 */ /* 0x000fe400078e00ff */
[----:B------:R-:W-:Y:S02]  /*170e0*/  IMAD.MOV.U32 R4, RZ, RZ, -0x1 ;  /* 0xffffffffff047424 */ /* 0x000fe400078e00ff */
[----:B------:R-:W-:Y:S01]  /*170f0*/  IMAD.MOV.U32 R9, RZ, RZ, -0x1 ;  /* 0xffffffffff097424 */ /* 0x000fe200078e00ff */
[----:B--2---:R-:W-:-:S04]  /*17100*/  ISETP.GE.U32.AND P0, PT, R17, UR4, PT ;  /* 0x0000000411007c0c */ /* 0x004fc8000bf06070 */
[----:B---3--:R-:W-:-:S13]  /*17110*/  ISETP.GE.U32.AND.EX P0, PT, R18, UR5, PT, P0 ;  /* 0x0000000512007c0c */ /* 0x008fda000bf06100 */
[----:B------:R-:W-:Y:S05]  /*17120*/  @P0 BRA `(.L_x_509) ;  /* 0x0000000400680947 */ /* 0x000fea0003800000 */
[----:B------:R-:W0:Y:S01]  /*17130*/  LDC.64 R10, c[0x0][0x628] ;  /* 0x00018a00ff0a7b82 */ /* 0x000e220000000a00 */
[----:B------:R-:W-:Y:S02]  /*17140*/  IMAD.MOV.U32 R8, RZ, RZ, R17 ;  /* 0x000000ffff087224 */ /* 0x000fe400078e0011 */
[----:B------:R-:W-:-:S05]  /*17150*/  IMAD.MOV.U32 R9, RZ, RZ, R18 ;  /* 0x000000ffff097224 */ /* 0x000fca00078e0012 */
[----:B------:R-:W1:Y:S08]  /*17160*/  LDC R12, c[0x0][0x630] ;  /* 0x00018c00ff0c7b82 */ /* 0x000e700000000800 */
[----:B------:R-:W2:Y:S01]  /*17170*/  LDC.64 R14, c[0x0][0x620] ;  /* 0x00018800ff0e7b82 */ /* 0x000ea20000000a00 */
[----:B0-----:R-:W-:-:S04]  /*17180*/  ISETP.NE.U32.AND P0, PT, R10, RZ, PT ;  /* 0x000000ff0a00720c */ /* 0x001fc80003f05070 */
[----:B------:R-:W-:-:S13]  /*17190*/  ISETP.NE.AND.EX P0, PT, R11, RZ, PT, P0 ;  /* 0x000000ff0b00720c */ /* 0x000fda0003f05300 */
[----:B-12---:R-:W-:Y:S05]  /*171a0*/  @!P0 BRA `(.L_x_510) ;  /* 0x0000000000288947 */ /* 0x006fea0003800000 */
        /* <DEDUP_REMOVED lines=10> */
.L_x_510:
[--C-:B------:R-:W-:Y:S01]  /*17250*/  SHF.R.U64 R10, R8, R12, R9.reuse ;  /* 0x0000000c080a7219 */ /* 0x100fe20000001209 */
[----:B------:R-:W-:Y:S01]  /*17260*/  IMAD.MOV.U32 R5, RZ, RZ, R18 ;  /* 0x000000ffff057224 */ /* 0x000fe200078e0012 */
[----:B------:R-:W-:Y:S01]  /*17270*/  I2FP.F32.U32 R6, R2 ;  /* 0x0000000200067245 */ /* 0x000fe20000201000 */
[----:B------:R-:W0:Y:S01]  /*17280*/  LDC R16, c[0x0][0x618] ;  /* 0x00018600ff107b82 */ /* 0x000e220000000800 */
[----:B------:R-:W-:Y:S01]  /*17290*/  SHF.R.U32.HI R3, RZ, R12, R9 ;  /* 0x0000000cff037219 */ /* 0x000fe20000011609 */
[----:B------:R-:W-:Y:S01]  /*172a0*/  ULDC UR4, c[0x0][0x150] ;  /* 0x0000540000047ab9 */ /* 0x000fe20000000800 */
[----:B------:R-:W-:Y:S01]  /*172b0*/  IADD3 R7, P0, RZ, -R10, RZ ;  /* 0x8000000aff077210 */ /* 0x000fe20007f1e0ff */
[----:B------:R-:W-:Y:S01]  /*172c0*/  FMUL R9, R6, UR4 ;  /* 0x0000000406097c20 */ /* 0x000fe20008400000 */
[----:B------:R-:W-:Y:S01]  /*172d0*/  IMAD.MOV.U32 R4, RZ, RZ, R17 ;  /* 0x000000ffff047224 */ /* 0x000fe200078e0011 */
[----:B------:R-:W-:Y:S02]  /*172e0*/  ULDC UR4, c[0x0][0x154] ;  /* 0x0000550000047ab9 */ /* 0x000fe40000000800 */
[----:B------:R-:W1:Y:S01]  /*172f0*/  LDC.64 R18, c[0x0][0x640] ;  /* 0x00019000ff127b82 */ /* 0x000e620000000a00 */
[----:B------:R-:W-:Y:S01]  /*17300*/  IMAD.X R3, RZ, RZ, ~R3, P0 ;  /* 0x000000ffff037224 */ /* 0x000fe200000e0e03 */
[----:B------:R-:W2:Y:S01]  /*17310*/  F2I.U32.TRUNC.NTZ R9, R9 ;  /* 0x0000000900097305 */ /* 0x000ea2000020f000 */
[----:B------:R-:W-:-:S04]  /*17320*/  IMAD.WIDE.U32 R4, R7, R14, R4 ;  /* 0x0000000e07047225 */ /* 0x000fc800078e0004 */
[----:B------:R-:W-:Y:S01]  /*17330*/  IMAD R6, R3, R14, RZ ;  /* 0x0000000e03067224 */ /* 0x000fe200078e02ff */
[----:B------:R-:W3:Y:S03]  /*17340*/  LDC R11, c[0x0][0x144] ;  /* 0x00005100ff0b7b82 */ /* 0x000ee60000000800 */
[----:B------:R-:W-:Y:S02]  /*17350*/  IMAD R3, R7, R15, R6 ;  /* 0x0000000f07037224 */ /* 0x000fe400078e0206 */
[----:B------:R-:W-:Y:S02]  /*17360*/  IMAD.MOV.U32 R6, RZ, RZ, -0x1 ;  /* 0xffffffffff067424 */ /* 0x000fe400078e00ff */
[----:B------:R-:W-:Y:S01]  /*17370*/  IMAD.IADD R3, R5, 0x1, R3 ;  /* 0x0000000105037824 */ /* 0x000fe200078e0203 */
[----:B------:R-:W4:Y:S01]  /*17380*/  LDC R12, c[0x0][0x608] ;  /* 0x00018200ff0c7b82 */ /* 0x000f220000000800 */
[----:B------:R-:W-:-:S03]  /*17390*/  I2FP.F32.U32 R5, R0 ;  /* 0x0000000000057245 */ /* 0x000fc60000201000 */
[-C--:B0-----:R-:W-:Y:S01]  /*173a0*/  SHF.R.U64 R8, R4, R16.reuse, R3 ;  /* 0x0000001004087219 */ /* 0x081fe20000001203 */
[----:B--2---:R-:W-:Y:S01]  /*173b0*/  IMAD.MOV R4, RZ, RZ, -R9 ;  /* 0x000000ffff047224 */ /* 0x004fe200078e0a09 */
[----:B------:R-:W-:Y:S01]  /*173c0*/  SHF.R.U32.HI R3, RZ, R16, R3 ;  /* 0x00000010ff037219 */ /* 0x000fe20000011603 */
[----:B------:R-:W-:Y:S01]  /*173d0*/  FMUL R5, R5, UR4 ;  /* 0x0000000405057c20 */ /* 0x000fe20008400000 */
[----:B------:R-:W0:Y:S01]  /*173e0*/  LDC R7, c[0x0][0x658] ;  /* 0x00019600ff077b82 */ /* 0x000e220000000800 */
[----:B-1----:R-:W-:-:S04]  /*173f0*/  ISETP.NE.U32.AND P0, PT, R18, RZ, PT ;  /* 0x000000ff1200720c */ /* 0x002fc80003f05070 */
[----:B------:R-:W-:-:S03]  /*17400*/  ISETP.NE.AND.EX P0, PT, R19, RZ, PT, P0 ;  /* 0x000000ff1300720c */ /* 0x000fc60003f05300 */
[----:B------:R-:W1:Y:S01]  /*17410*/  LDC R15, c[0x0][0x148] ;  /* 0x00005200ff0f7b82 */ /* 0x000e620000000800 */
[----:B---3--:R-:W-:Y:S02]  /*17420*/  IMAD R17, R11, R4, R2 ;  /* 0x000000040b117224 */ /* 0x008fe400078e0202 */
[----:B------:R-:W-:-:S05]  /*17430*/  IMAD.MOV.U32 R4, RZ, RZ, 0x1 ;  /* 0x00000001ff047424 */ /* 0x000fca00078e00ff */
[----:B------:R-:W2:Y:S01]  /*17440*/  LDC R14, c[0x0][0x600] ;  /* 0x00018000ff0e7b82 */ /* 0x000ea20000000800 */
[-CC-:B----4-:R-:W-:Y:S02]  /*17450*/  SHF.R.U64 R11, R8, R12.reuse, R3.reuse ;  /* 0x0000000c080b7219 */ /* 0x190fe40000001203 */
[----:B------:R-:W-:Y:S02]  /*17460*/  SHF.R.U32.HI R2, RZ, R12, R3 ;  /* 0x0000000cff027219 */ /* 0x000fe40000011603 */
[----:B------:R3:W4:Y:S03]  /*17470*/  F2I.U32.TRUNC.NTZ R12, R5 ;  /* 0x00000005000c7305 */ /* 0x000726000020f000 */
[----:B------:R-:W1:Y:S01]  /*17480*/  LDC R20, c[0x0][0x648] ;  /* 0x00019200ff147b82 */ /* 0x000e620000000800 */
[-C--:B0-----:R-:W-:Y:S02]  /*17490*/  SHF.R.U64 R13, R11, R7.reuse, R2 ;  /* 0x000000070b0d7219 */ /* 0x081fe40000001202 */
[----:B------:R-:W-:-:S02]  /*174a0*/  SHF.L.U32 R6, R6, R7, RZ ;  /* 0x0000000706067219 */ /* 0x000fc400000006ff */
[-C--:B------:R-:W-:Y:S01]  /*174b0*/  SHF.R.U32.HI R3, RZ, R7.reuse, R2 ;  /* 0x00000007ff037219 */ /* 0x080fe20000011602 */
[----:B------:R-:W-:Y:S01]  /*174c0*/  IMAD.MOV.U32 R2, RZ, RZ, R13 ;  /* 0x000000ffff027224 */ /* 0x000fe200078e000d */
[----:B------:R-:W-:Y:S01]  /*174d0*/  SHF.L.U32 R16, R4, R7, RZ ;  /* 0x0000000704107219 */ /* 0x000fe200000006ff */
[----:B------:R-:W0:Y:S01]  /*174e0*/  LDC R21, c[0x0][0x638] ;  /* 0x00018e00ff157b82 */ /* 0x000e220000000800 */
[----:B------:R-:W-:-:S07]  /*174f0*/  LOP3.LUT R22, RZ, R6, RZ, 0x33, !PT ;  /* 0x00000006ff167212 */ /* 0x000fce00078e33ff */
[----:B------:R-:W0:Y:S01]  /*17500*/  LDC R23, c[0x0][0x610] ;  /* 0x00018400ff177b82 */ /* 0x000e220000000800 */
[----:B---34-:R-:W-:Y:S05]  /*17510*/  @!P0 BRA `(.L_x_511) ;  /* 0x0000000000288947 */ /* 0x018fea0003800000 */
[----:B------:R-:W3:Y:S02]  /*17520*/  LDC R2, c[0x0][0x64c] ;  /* 0x00019300ff027b82 */ /* 0x000ee40000000800 */
[----:B---3--:R-:W-:-:S05]  /*17530*/  IADD3 R7, P0, R13, R2, RZ ;  /* 0x000000020d077210 */ /* 0x008fca0007f1e0ff */
        /* <DEDUP_REMOVED lines=8> */
.L_x_511:
[----:B------:R-:W3:Y:S01]  /*175c0*/  LDC R4, c[0x0][0x65c] ;  /* 0x00019700ff047b82 */ /* 0x000ee20000000800 */
[----:B-1----:R-:W-:Y:S01]  /*175d0*/  SHF.R.U64 R3, R2, R20, R3 ;  /* 0x0000001402037219 */ /* 0x002fe20000001203 */
[----:B--2---:R-:W-:Y:S01]  /*175e0*/  VIADD R5, R14, 0xffffffff ;  /* 0xffffffff0e057836 */ /* 0x004fe20000000000 */
[----:B------:R-:W-:Y:S01]  /*175f0*/  LOP3.LUT R2, R11, R22, RZ, 0xc0, !PT ;  /* 0x000000160b027212 */ /* 0x000fe200078ec0ff */
[----:B------:R-:W-:Y:S02]  /*17600*/  IMAD.MOV R12, RZ, RZ, -R12 ;  /* 0x000000ffff0c7224 */ /* 0x000fe400078e0a0c */
[----:B------:R-:W-:Y:S02]  /*17610*/  IMAD.MOV.U32 R6, RZ, RZ, 0x1 ;  /* 0x00000001ff067424 */ /* 0x000fe400078e00ff */
[----:B------:R-:W-:Y:S02]  /*17620*/  IMAD R2, R16, R3, R2 ;  /* 0x0000000310027224 */ /* 0x000fe400078e0202 */
[----:B------:R-:W-:Y:S01]  /*17630*/  IMAD.MOV.U32 R9, RZ, RZ, R10 ;  /* 0x000000ffff097224 */ /* 0x000fe200078e000a */
[----:B---3--:R-:W-:Y:S01]  /*17640*/  ISETP.NE.AND P0, PT, R4, 0x1, PT ;  /* 0x000000010400780c */ /* 0x008fe20003f05270 */
[----:B------:R-:W-:Y:S01]  /*17650*/  IMAD.MOV R4, RZ, RZ, -R3 ;  /* 0x000000ffff047224 */ /* 0x000fe200078e0a03 */
[----:B------:R-:W-:-:S11]  /*17660*/  LOP3.LUT R3, R8, R5, RZ, 0xc0, !PT ;  /* 0x0000000508037212 */ /* 0x000fd600078ec0ff */
[----:B------:R-:W-:Y:S02]  /*17670*/  @P0 IMAD R17, R15, R12, R0 ;  /* 0x0000000c0f110224 */ /* 0x000fe400078e0200 */
[----:B0-----:R-:W-:Y:S02]  /*17680*/  IMAD R0, R4, R21, R13 ;  /* 0x0000001504007224 */ /* 0x001fe400078e020d */
[----:B------:R-:W-:Y:S02]  /*17690*/  IMAD R5, R2, R23, R17 ;  /* 0x0000001702057224 */ /* 0x000fe400078e0211 */
[----:B------:R-:W-:-:S05]  /*176a0*/  IMAD R0, R0, R14, R3 ;  /* 0x0000000e00007224 */ /* 0x000fca00078e0203 */
[----:B------:R-:W-:Y:S02]  /*176b0*/  SEL R4, R0, R5, !P0 ;  /* 0x0000000500047207 */ /* 0x000fe40004000000 */
[----:B------:R-:W-:-:S07]  /*176c0*/  SEL R5, R5, R0, !P0 ;  /* 0x0000000005057207 */ /* 0x000fce0004000000 */
.L_x_509:
[----:B------:R-:W-:-:S08]  /*176d0*/  NOP ;  /* 0x0000000000007918 */ /* 0x000fd00000000000 */
[----:B------:R-:W0:-:S00]  /*176e0*/  USETMAXREG.DEALLOC.CTAPOOL 0x18 ;  /* 0x00000018000079c8 */ /* 0x000e0000080e0500 */
[----:B------:R-:W-:-:S13]  /*176f0*/  ISETP.NE.AND P0, PT, RZ, UR8, PT ;  /* 0x00000008ff007c0c */ /* 0x000fda000bf05270 */
[----:B------:R-:W-:Y:S05]  /*17700*/  @P0 EXIT ;  /* 0x000000000000094d */ /* 0x000fea0003800000 */
[----:B0-----:R-:W-:Y:S01]  /*17710*/  LOP3.LUT P0, RZ, R6, 0xff, RZ, 0xc0, !PT ;  /* 0x000000ff06ff7812 */ /* 0x001fe2000780c0ff */
[----:B------:R-:W-:Y:S02]  /*17720*/  IMAD.MOV.U32 R0, RZ, RZ, 0x1 ;  /* 0x00000001ff007424 */ /* 0x000fe400078e00ff */
[----:B------:R-:W-:-:S10]  /*17730*/  IMAD.MOV.U32 R6, RZ, RZ, RZ ;  /* 0x000000ffff067224 */ /* 0x000fd400078e00ff */
[----:B------:R-:W-:Y:S05]  /*17740*/  @!P0 BRA `(.L_x_512) ;  /* 0x0000000c006c8947 */ /* 0x000fea0003800000 */
[----:B------:R-:W2:Y:S01]  /*17750*/  LDL R3, [R1+0x90] ;  /* 0x0000900001037983 */ /* 0x000ea20000100800 */
[----:B------:R-:W-:Y:S01]  /*17760*/  ULDC UR4, c[0x0][0x28c] ;  /* 0x0000a30000047ab9 */ /* 0x000fe20000000800 */
[----:B------:R-:W-:Y:S01]  /*17770*/  ULDC UR6, c[0x0][0x658] ;  /* 0x0001960000067ab9 */ /* 0x000fe20000000800 */
[----:B------:R-:W-:Y:S01]  /*17780*/  UMOV UR7, 0xffffffff ;  /* 0xffffffff00077882 */ /* 0x000fe20000000000 */
[----:B------:R-:W0:Y:S01]  /*17790*/  S2R R2, SR_TID.X ;  /* 0x0000000000027919 */ /* 0x000e220000002100 */
[----:B------:R-:W-:Y:S01]  /*177a0*/  ULDC UR5, c[0x0][0x600] ;  /* 0x0001800000057ab9 */ /* 0x000fe20000000800 */
[----:B------:R-:W-:Y:S01]  /*177b0*/  UMOV UR9, 0x1 ;  /* 0x0000000100097882 */ /* 0x000fe20000000000 */
[----:B------:R-:W-:Y:S01]  /*177c0*/  USHF.L.U32 UR7, UR7, UR6, URZ ;  /* 0x0000000607077299 */ /* 0x000fe2000800063f */
[----:B------:R-:W-:Y:S01]  /*177d0*/  BSSY B0, `(.L_x_512) ;  /* 0x00000d2000007945 */ /* 0x000fe20003800000 */
[----:B------:R-:W-:Y:S01]  /*177e0*/  ULDC UR8, c[0x0][0xc] ;  /* 0x0000030000087ab9 */ /* 0x000fe20000000800 */
[----:B------:R-:W-:Y:S01]  /*177f0*/  IMAD.MOV.U32 R8, RZ, RZ, 0x1 ;  /* 0x00000001ff087424 */ /* 0x000fe200078e00ff */
[----:B------:R-:W-:Y:S01]  /*17800*/  ULDC.64 UR24, c[0x0][0x198] ;  /* 0x0000660000187ab9 */ /* 0x000fe20000000a00 */
[----:B------:R-:W-:-:S02]  /*17810*/  IMAD.MOV.U32 R0, RZ, RZ, 0x1 ;  /* 0x00000001ff007424 */ /* 0x000fc400078e00ff */
[----:B------:R-:W-:Y:S01]  /*17820*/  IMAD.MOV.U32 R6, RZ, RZ, RZ ;  /* 0x000000ffff067224 */ /* 0x000fe200078e00ff */
[C---:B0-----:R-:W-:Y:S02]  /*17830*/  LOP3.LUT P2, RZ, R2.reuse, 0x7f, RZ, 0xc0, !PT ;  /* 0x0000007f02ff7812 */ /* 0x041fe4000784c0ff */
[----:B------:R-:W-:-:S04]  /*17840*/  LOP3.LUT P0, RZ, R2, 0x1f, RZ, 0xc0, !PT ;  /* 0x0000001f02ff7812 */ /* 0x000fc8000780c0ff */
[----:B------:R-:W-:Y:S02]  /*17850*/  PLOP3.LUT P0, PT, P0, P2, PT, 0x8a, 0x0 ;  /* 0x000000000000781c */ /* 0x000fe40000705172 */
[----:B--2---:R-:W-:-:S13]  /*17860*/  R2UR UR10, R3 ;  /* 0x00000000030a72ca */ /* 0x004fda00000e0000 */
[----:B------:R-:W-:Y:S02]  /*17870*/  ULOP3.LUT UR21, UR10, 0x2, URZ, 0xfc, !UPT ;  /* 0x000000020a157892 */ /* 0x000fe4000f8efc3f */
[----:B------:R-:W-:Y:S02]  /*17880*/  UIADD3 UR10, UR4, 0x1f, URZ ;  /* 0x0000001f040a7890 */ /* 0x000fe4000fffe03f */
[----:B------:R-:W-:Y:S02]  /*17890*/  UIADD3 UR4, UR5, -0x1, URZ ;  /* 0xffffffff05047890 */ /* 0x000fe4000fffe03f */
[----:B------:R-:W-:Y:S02]  /*178a0*/  USHF.R.S32.HI UR11, URZ, 0x1f, UR10 ;  /* 0x0000001f3f0b7899 */ /* 0x000fe4000801140a */
[----:B------:R-:W-:Y:S02]  /*178b0*/  USHF.L.U32 UR5, UR9, UR6, URZ ;  /* 0x0000000609057299 */ /* 0x000fe4000800063f */
[----:B------:R-:W-:Y:S01]  /*178c0*/  ULEA.HI UR11, UR11, UR10, URZ, 0x5 ;  /* 0x0000000a0b0b7291 */ /* 0x000fe2000f8f283f */
[----:B------:R-:W-:Y:S01]  /*178d0*/  ULDC UR9, c[0x0][0x10] ;  /* 0x0000040000097ab9 */ /* 0x000fe20000000800 */
[----:B------:R-:W-:-:S02]  /*178e0*/  ULOP3.LUT UR6, URZ, UR7, URZ, 0x33, !UPT ;  /* 0x000000073f067292 */ /* 0x000fc4000f8e333f */
[----:B------:R-:W-:Y:S01]  /*178f0*/  UIMAD.WIDE.U32 UR8, UR8, UR9, URZ ;  /* 0x00000009080872a5 */ /* 0x000fe2000f8e003f */
[----:B------:R-:W-:Y:S01]  /*17900*/  ULDC UR7, c[0x0][0x14] ;  /* 0x0000050000077ab9 */ /* 0x000fe20000000800 */
[----:B------:R-:W-:Y:S02]  /*17910*/  USHF.R.S32.HI UR19, URZ, 0x5, UR11 ;  /* 0x000000053f137899 */ /* 0x000fe4000801140b */
[----:B------:R-:W-:Y:S02]  /*17920*/  UIMAD.WIDE.U32 UR22, UR8, UR7, URZ ;  /* 0x00000007081672a5 */ /* 0x000fe4000f8e003f */
[----:B------:R-:W-:Y:S02]  /*17930*/  UIMAD UR13, UR9, UR7, URZ ;  /* 0x00000007090d72a4 */ /* 0x000fe4000f8e023f */
[----:B------:R-:W-:Y:S02]  /*17940*/  UIADD3 UR26, UR19, 0x1, URZ ;  /* 0x00000001131a7890 */ /* 0x000fe4000fffe03f */
[----:B------:R-:W-:-:S12]  /*17950*/  UIADD3 UR13, UR23, UR13, URZ ;  /* 0x0000000d170d7290 */ /* 0x000fd8000fffe03f */
.L_x_524:
[----:B------:R-:W-:-:S03]  /*17960*/  UMOV UR7, 0xffffffff ;  /* 0xffffffff00077882 */ /* 0x000fc60000000000 */
[----:B------:R-:W-:Y:S05]  /*17970*/  BRA.DIV UR7, `(.L_x_513) ;  /* 0x0000001207447947 */ /* 0x000fea000b800000 */
[----:B------:R-:W-:-:S13]  /*17980*/  ELECT P6, URZ, PT ;  /* 0x00000000003f782f */ /* 0x000fda00038c0000 */
.L_x_538:
[----:B------:R-:W0:Y:S01]  /*17990*/  LDC R2, c[0x0][0x28c] ;  /* 0x0000a300ff027b82 */ /* 0x000e220000000800 */
[----:B------:R-:W-:Y:S01]  /*179a0*/  BSSY B1, `(.L_x_514) ;  /* 0x0000038000017945 */ /* 0x000fe20003800000 */
[----:B0-----:R-:W-:-:S13]  /*179b0*/  ISETP.LT.OR P6, PT, R2, 0x1, !P6 ;  /* 0x000000010200780c */ /* 0x001fda00077c1670 */
[----:B------:R-:W-:Y:S05]  /*179c0*/  @P6 BRA `(.L_x_515) ;  /* 0x0000000000d46947 */ /* 0x000fea0003800000 */
[----:B------:R-:W-:Y:S02]  /*179d0*/  IMAD.SHL.U32 R3, R5, 0x100, RZ ;  /* 0x0000010005037824 */ /* 0x000fe400078e00ff */
[----:B------:R-:W-:Y:S02]  /*179e0*/  IMAD R4, R4, 0xf0, RZ ;  /* 0x000000f004047824 */ /* 0x000fe400078e02ff */
[----:B------:R-:W-:Y:S02]  /*179f0*/  IMAD.MOV.U32 R13, RZ, RZ, RZ ;  /* 0x000000ffff0d7224 */ /* 0x000fe400078e00ff */
[----:B------:R-:W-:Y:S02]  /*17a00*/  IMAD.U32 R11, RZ, RZ, UR26 ;  /* 0x0000001aff0b7e24 */ /* 0x000fe4000f8e00ff */
[----:B------:R-:W-:Y:S02]  /*17a10*/  IMAD.MOV.U32 R2, RZ, RZ, R0 ;  /* 0x000000ffff027224 */ /* 0x000fe400078e0000 */
[----:B------:R-:W-:-:S07]  /*17a20*/  IMAD.MOV.U32 R5, RZ, RZ, R6 ;  /* 0x000000ffff057224 */ /* 0x000fce00078e0006 */
.L_x_519:
[----:B------:R-:W0:Y:S01]  /*17a30*/  S2R R10, SR_CgaCtaId ;  /* 0x00000000000a7919 */ /* 0x000e220000008800 */
[----:B------:R-:W-:-:S04]  /*17a40*/  MOV R7, 0x400 ;  /* 0x0000040000077802 */ /* 0x000fc80000000f00 */
[----:B0-----:R-:W-:Y:S02]  /*17a50*/  LEA R14, R10, R7, 0x18 ;  /* 0x000000070a0e7211 */ /* 0x001fe400078ec0ff */
[----:B------:R-:W-:Y:S01]  /*17a60*/  SHF.L.U32 R7, R2, 0x1f, RZ ;  /* 0x0000001f02077819 */ /* 0x000fe200000006ff */
[----:B------:R-:W0:Y:S02]  /*17a70*/  @!P2 LDC R10, c[0x0][0x500] ;  /* 0x00014000ff0aab82 */ /* 0x000e240000000800 */
[----:B------:R-:W-:-:S04]  /*17a80*/  IMAD R12, R5, 0x8, R14 ;  /* 0x00000008050c7824 */ /* 0x000fc800078e020e */
[----:B------:R-:W1:Y:S02]  /*17a90*/  SYNCS.PHASECHK.TRANS64.TRYWAIT P1, [R12+URZ+0x38], R7 ;  /* 0x000038070c0075a7 */ /* 0x000e64000802017f */
[----:B-1----:R-:W-:Y:S05]  /*17aa0*/  @!P1 BRA `(.L_x_516) ;  /* 0x0000001000189947 */ /* 0x002fea0003800000 */
.L_x_539:
[----:B------:R-:W-:Y:S01]  /*17ab0*/  UPRMT UR7, UR21, 0x9910, URZ ;  /* 0x0000991015077896 */ /* 0x000fe2000800003f */
[----:B0-----:R0:W-:Y:S03]  /*17ac0*/  @!P2 SYNCS.ARRIVE.TRANS64 RZ, [R12+URZ], R10 ;  /* 0x0000000a0cffa9a7 */ /* 0x0011e6000800003f */
[----:B------:R-:W-:-:S06]  /*17ad0*/  UISETP.NE.AND UP0, UPT, UR7, 0x2, UPT ;  /* 0x000000020700788c */ /* 0x000fcc000bf05270 */
[----:B------:R-:W-:-:S13]  /*17ae0*/  PLOP3.LUT P1, PT, PT, PT, UP0, 0x80, 0x0 ;  /* 0x000000000000781c */ /* 0x000fda0003f2f008 */
[----:B0-----:R-:W-:Y:S05]  /*17af0*/  @P1 BRA `(.L_x_517) ;  /* 0x0000000000041947 */ /* 0x001fea0003800000 */
[----:B------:R-:W-:Y:S01]  /*17b00*/  BPT.TRAP 0x1 ;  /* 0x000000040000795c */ /* 0x000fe20000300000 */
.L_x_517:
[----:B------:R-:W-:Y:S05]  /*17b10*/  @P0 BRA `(.L_x_518) ;  /* 0x0000000000040947 */ /* 0x000fea0003800000 */
[----:B------:R-:W-:Y:S01]  /*17b20*/  BPT.TRAP 0x1 ;  /* 0x000000040000795c */ /* 0x000fe20000300000 */
.L_x_518:
[C-C-:B-1----:R-:W-:Y:S01]  /*17b30*/  IMAD R7, R5.reuse, 0x4000, R14.reuse ;  /* 0x0000400005077824 */ /* 0x142fe200078e020e */
[----:B------:R-:W-:Y:S01]  /*17b40*/  R2UR UR9, R12 ;  /* 0x000000000c0972ca */ /* 0x000fe200000e0000 */
[----:B------:R-:W-:Y:S01]  /*17b50*/  IMAD R14, R5, 0x3c00, R14 ;  /* 0x00003c00050e7824 */ /* 0x000fe200078e020e */
[----:B------:R-:W-:Y:S01]  /*17b60*/  UIADD3 UR14, UP0, UR24, 0xf0, URZ ;  /* 0x000000f0180e7890 */ /* 0x000fe2000ff1e03f */
[----:B------:R-:W-:Y:S01]  /*17b70*/  VIADD R11, R11, 0xffffffff ;  /* 0xffffffff0b0b7836 */ /* 0x000fe20000000000 */
[----:B------:R-:W-:Y:S01]  /*17b80*/  R2UR UR7, R7 ;  /* 0x00000000070772ca */ /* 0x000fe200000e0000 */
[----:B------:R-:W-:Y:S01]  /*17b90*/  UIADD3 UR28, UP1, UR24, 0x1f0, URZ ;  /* 0x000001f0181c7890 */ /* 0x000fe2000ff3e03f */
[----:B------:R-:W-:Y:S01]  /*17ba0*/  R2UR UR8, R14 ;  /* 0x000000000e0872ca */ /* 0x000fe200000e0000 */
[----:B------:R-:W-:Y:S01]  /*17bb0*/  UIADD3.X UR15, URZ, UR25, URZ, UP0, !UPT ;  /* 0x000000193f0f7290 */ /* 0x000fe200087fe43f */
[----:B------:R-:W-:Y:S01]  /*17bc0*/  R2UR UR11, R3 ;  /* 0x00000000030b72ca */ /* 0x000fe200000e0000 */
[----:B------:R-:W-:Y:S01]  /*17bd0*/  VIADD R5, R5, 0x1 ;  /* 0x0000000105057836 */ /* 0x000fe20000000000 */
[----:B------:R-:W-:Y:S01]  /*17be0*/  R2UR UR10, R13 ;  /* 0x000000000d0a72ca */ /* 0x000fe200000e0000 */
[----:B------:R-:W-:Y:S01]  /*17bf0*/  UIADD3.X UR29, URZ, UR25, URZ, UP1, !UPT ;  /* 0x000000193f1d7290 */ /* 0x000fe20008ffe43f */
[----:B------:R-:W-:Y:S01]  /*17c00*/  R2UR UR12, R9 ;  /* 0x00000000090c72ca */ /* 0x000fe200000e0000 */
[----:B------:R-:W-:Y:S01]  /*17c10*/  UMOV UR16, 0x0 ;  /* 0x0000000000107882 */ /* 0x000fe20000000000 */
[----:B------:R-:W-:Y:S01]  /*17c20*/  R2UR UR20, R4 ;  /* 0x00000000041472ca */ /* 0x000fe200000e0000 */
[----:B------:R-:W-:Y:S01]  /*17c30*/  UMOV UR17, 0x10000000 ;  /* 0x1000000000117882 */ /* 0x000fe20000000000 */
[----:B------:R-:W-:Y:S01]  /*17c40*/  ISETP.GT.AND P3, PT, R11, 0x1, PT ;  /* 0x000000010b00780c */ /* 0x000fe20003f64270 */
[----:B------:R-:W-:Y:S01]  /*17c50*/  UIADD3 UR7, UR7, 0x180, URZ ;  /* 0x0000018007077890 */ /* 0x000fe2000fffe03f */
[----:B------:R-:W-:Y:S01]  /*17c60*/  ISETP.NE.AND P1, PT, R5, 0x7, PT ;  /* 0x000000070500780c */ /* 0x000fe20003f25270 */
[----:B------:R-:W-:Y:S01]  /*17c70*/  UIADD3 UR18, UR8, 0x1c180, URZ ;  /* 0x0001c18008127890 */ /* 0x000fe2000fffe03f */
[----:B------:R-:W-:-:S02]  /*17c80*/  VIADD R13, R13, 0x20 ;  /* 0x000000200d0d7836 */ /* 0x000fc40000000000 */
[----:B------:R-:W-:Y:S02]  /*17c90*/  SEL R7, RZ, 0x1, P1 ;  /* 0x00000001ff077807 */ /* 0x000fe40000800000 */
[----:B------:R-:W-:Y:S01]  /*17ca0*/  UMOV UR8, UR7 ;  /* 0x0000000700087c82 */ /* 0x000fe20008000000 */
[----:B------:R-:W-:Y:S01]  /*17cb0*/  SEL R5, R5, RZ, P1 ;  /* 0x000000ff05057207 */ /* 0x000fe20000800000 */
[----:B------:R0:W-:Y:S01]  /*17cc0*/  UTMALDG.3D [UR8], [UR14], desc[UR16] ;  /* 0x000010080e0075b4 */ /* 0x0001e20008011000 */
[----:B------:R-:W-:Y:S01]  /*17cd0*/  LOP3.LUT R2, R2, R7, RZ, 0x3c, !PT ;  /* 0x0000000702027212 */ /* 0x000fe200078e3cff */
[----:B0-----:R-:W-:Y:S01]  /*17ce0*/  UMOV UR8, UR18 ;  /* 0x0000001200087c82 */ /* 0x001fe20008000000 */
[----:B------:R-:W-:Y:S02]  /*17cf0*/  UMOV UR11, UR20 ;  /* 0x00000014000b7c82 */ /* 0x000fe40008000000 */
[----:B------:R0:W-:Y:S02]  /*17d00*/  UTMALDG.3D [UR8], [UR28], desc[UR16] ;  /* 0x000010081c0075b4 */ /* 0x0001e40008011000 */
[----:B0-----:R-:W-:Y:S05]  /*17d10*/  @P3 BRA `(.L_x_519) ;  /* 0xfffffffc00443947 */ /* 0x001fea000383ffff */
.L_x_515:
[----:B------:R-:W-:Y:S05]  /*17d20*/  BSYNC B1 ;  /* 0x0000000000017941 */ /* 0x000fea0003800000 */
.L_x_514:
[----:B------:R-:W2:Y:S01]  /*17d30*/  LDL.LU R14, [R1+0x98] ;  /* 0x00009800010e7983 */ /* 0x000ea20000300800 */
[----:B------:R-:W-:Y:S01]  /*17d40*/  LOP3.LUT P3, RZ, R8, 0xff, RZ, 0xc0, !PT ;  /* 0x000000ff08ff7812 */ /* 0x000fe2000786c0ff */
[----:B------:R-:W-:Y:S01]  /*17d50*/  VIADD R6, R6, UR19 ;  /* 0x0000001306067c36 */ /* 0x000fe20008000000 */
[----:B------:R-:W-:Y:S01]  /*17d60*/  ULDC.64 UR8, c[0x0][0x650] ;  /* 0x0001940000087ab9 */ /* 0x000fe20000000a00 */
[----:B------:R-:W3:Y:S01]  /*17d70*/  LDL.LU R12, [R1+0x9c] ;  /* 0x00009c00010c7983 */ /* 0x000ee20000300800 */
[----:B------:R-:W-:Y:S01]  /*17d80*/  UISETP.GE.U32.AND UP0, UPT, UR19, 0x7, UPT ;  /* 0x000000071300788c */ /* 0x000fe2000bf06070 */
[C---:B------:R-:W-:Y:S01]  /*17d90*/  IMAD.WIDE.U32 R2, R6.reuse, 0x24924925, RZ ;  /* 0x2492492506027825 */ /* 0x040fe200078e00ff */
[C---:B------:R-:W-:Y:S01]  /*17da0*/  ISETP.GT.U32.AND P1, PT, R6.reuse, 0x6, PT ;  /* 0x000000060600780c */ /* 0x040fe20003f24070 */
[----:B------:R-:W-:Y:S01]  /*17db0*/  BSSY B1, `(.L_x_520) ;  /* 0x0000071000017945 */ /* 0x000fe20003800000 */
[----:B------:R-:W-:Y:S01]  /*17dc0*/  PRMT R8, RZ, 0x7610, R8 ;  /* 0x00007610ff087816 */ /* 0x000fe20000000008 */
[----:B------:R-:W-:-:S02]  /*17dd0*/  IMAD.IADD R2, R6, 0x1, -R3 ;  /* 0x0000000106027824 */ /* 0x000fc400078e0a03 */
[----:B------:R-:W-:Y:S02]  /*17de0*/  IMAD.MOV.U32 R5, RZ, RZ, -0x1 ;  /* 0xffffffffff057424 */ /* 0x000fe400078e00ff */
[----:B------:R-:W0:Y:S01]  /*17df0*/  @P3 S2R R4, SR_CgaCtaId ;  /* 0x0000000000043919 */ /* 0x000e220000008800 */
[----:B------:R-:W-:Y:S01]  /*17e00*/  LEA.HI R2, R2, R3, RZ, 0x1f ;  /* 0x0000000302027211 */ /* 0x000fe200078ff8ff */
[----:B------:R-:W-:Y:S01]  /*17e10*/  IMAD.MOV.U32 R9, RZ, RZ, -0x1 ;  /* 0xffffffffff097424 */ /* 0x000fe200078e00ff */
[----:B------:R-:W-:-:S04]  /*17e20*/  @P3 MOV R3, 0x400 ;  /* 0x0000040000033802 */ /* 0x000fc80000000f00 */
[----:B0-----:R-:W-:Y:S01]  /*17e30*/  @P3 LEA R3, R4, R3, 0x18 ;  /* 0x0000000304033211 */ /* 0x001fe200078ec0ff */
[----:B------:R-:W-:-:S03]  /*17e40*/  IMAD.U32 R4, RZ, RZ, UR19 ;  /* 0x00000013ff047e24 */ /* 0x000fc6000f8e00ff */
[----:B------:R0:W-:Y:S01]  /*17e50*/  @P3 SYNCS.ARRIVE.TRANS64.A1T0 RZ, [R3+URZ+0x88], RZ ;  /* 0x000088ff03ff39a7 */ /* 0x0001e2000810003f */
[----:B------:R-:W-:Y:S02]  /*17e60*/  PLOP3.LUT P3, PT, PT, PT, UP0, 0x80, 0x0 ;  /* 0x000000000000781c */ /* 0x000fe40003f6f008 */
[----:B------:R-:W-:Y:S01]  /*17e70*/  ISETP.LT.U32.AND P1, PT, R4, 0x7, P1 ;  /* 0x000000070400780c */ /* 0x000fe20000f21070 */
[----:B------:R-:W-:-:S03]  /*17e80*/  IMAD.MOV.U32 R4, RZ, RZ, -0x1 ;  /* 0xffffffffff047424 */ /* 0x000fc600078e00ff */
[----:B0-----:R-:W-:-:S04]  /*17e90*/  SEL R3, RZ, 0x1, !P1 ;  /* 0x00000001ff037807 */ /* 0x001fc80004800000 */
[----:B------:R-:W-:Y:S02]  /*17ea0*/  LOP3.LUT R0, R0, R3, RZ, 0x3c, !PT ;  /* 0x0000000300007212 */ /* 0x000fe400078e3cff */
[--C-:B------:R-:W-:Y:S02]  /*17eb0*/  SHF.R.U32.HI R3, RZ, 0x2, R2.reuse ;  /* 0x00000002ff037819 */ /* 0x100fe40000011602 */
[----:B------:R-:W-:Y:S02]  /*17ec0*/  PRMT R2, RZ, 0x7610, R2 ;  /* 0x00007610ff027816 */ /* 0x000fe40000000002 */
[----:B------:R-:W-:Y:S01]  /*17ed0*/  @P3 LOP3.LUT R0, R0, 0x1, R3, 0x78, !PT ;  /* 0x0000000100003812 */ /* 0x000fe200078e7803 */
[----:B------:R-:W-:Y:S01]  /*17ee0*/  IMAD R6, R3, -0x7, R6 ;  /* 0xfffffff903067824 */ /* 0x000fe200078e0206 */
[----:B---3--:R-:W-:-:S04]  /*17ef0*/  IADD3 R12, P1, R12, UR22, RZ ;  /* 0x000000160c0c7c10 */ /* 0x008fc8000ff3e0ff */
[----:B--2---:R-:W-:Y:S01]  /*17f00*/  IADD3.X R14, R14, UR13, RZ, P1, !PT ;  /* 0x0000000d0e0e7c10 */ /* 0x004fe20008ffe4ff */
[----:B------:R0:W-:Y:S01]  /*17f10*/  STL [R1+0x9c], R12 ;  /* 0x00009c0c01007387 */ /* 0x0001e20000100800 */
[----:B------:R-:W-:-:S03]  /*17f20*/  ISETP.GE.U32.AND P1, PT, R12, UR8, PT ;  /* 0x000000080c007c0c */ /* 0x000fc6000bf26070 */
[----:B------:R0:W-:Y:S01]  /*17f30*/  STL [R1+0x98], R14 ;  /* 0x0000980e01007387 */ /* 0x0001e20000100800 */
[----:B------:R-:W-:-:S13]  /*17f40*/  ISETP.GE.U32.AND.EX P1, PT, R14, UR9, PT, P1 ;  /* 0x000000090e007c0c */ /* 0x000fda000bf26110 */
[----:B0-----:R-:W-:Y:S05]  /*17f50*/  @P1 BRA `(.L_x_521) ;  /* 0x0000000400581947 */ /* 0x001fea0003800000 */
[----:B------:R-:W0:Y:S01]  /*17f60*/  S2R R7, SR_CTAID.X ;  /* 0x0000000000077919 */ /* 0x000e220000002500 */
[----:B------:R-:W1:Y:S01]  /*17f70*/  LDC R15, c[0x0][0x65c] ;  /* 0x00019700ff0f7b82 */ /* 0x000e620000000800 */
[----:B------:R-:W-:Y:S01]  /*17f80*/  ULDC UR7, c[0x0][0x150] ;  /* 0x0000540000077ab9 */ /* 0x000fe20000000800 */
[----:B------:R-:W-:Y:S01]  /*17f90*/  ULDC.64 UR8, c[0x0][0x628] ;  /* 0x00018a0000087ab9 */ /* 0x000fe20000000a00 */
[----:B------:R-:W2:Y:S01]  /*17fa0*/  S2R R5, SR_CTAID.Y ;  /* 0x0000000000057919 */ /* 0x000ea20000002600 */
[----:B------:R-:W-:Y:S01]  /*17fb0*/  ISETP.NE.U32.AND P1, PT, RZ, UR8, PT ;  /* 0x00000008ff007c0c */ /* 0x000fe2000bf25070 */
[----:B------:R-:W-:-:S03]  /*17fc0*/  ULDC UR10, c[0x0][0x630] ;  /* 0x00018c00000a7ab9 */ /* 0x000fc60000000800 */
[----:B------:R-:W3:Y:S01]  /*17fd0*/  LDC R4, c[0x0][0x144] ;  /* 0x00005100ff047b82 */ /* 0x000ee20000000800 */
[----:B------:R-:W-:-:S07]  /*17fe0*/  ISETP.NE.AND.EX P1, PT, RZ, UR9, PT, P1 ;  /* 0x00000009ff007c0c */ /* 0x000fce000bf25310 */
[----:B------:R-:W4:Y:S01]  /*17ff0*/  LDC R10, c[0x0][0x148] ;  /* 0x00005200ff0a7b82 */ /* 0x000f220000000800 */
[----:B-1----:R-:W-:Y:S02]  /*18000*/  ISETP.NE.AND P4, PT, R15, 0x1, PT ;  /* 0x000000010f00780c */ /* 0x002fe40003f85270 */
[----:B0-----:R-:W-:Y:S02]  /*18010*/  I2FP.F32.U32 R2, R7 ;  /* 0x0000000700027245 */ /* 0x001fe40000201000 */
[----:B--2---:R-:W-:-:S03]  /*18020*/  I2FP.F32.U32 R3, R5 ;  /* 0x0000000500037245 */ /* 0x004fc60000201000 */
[----:B------:R-:W-:Y:S01]  /*18030*/  FMUL R2, R2, UR7 ;  /* 0x0000000702027c20 */ /* 0x000fe20008400000 */
[----:B------:R-:W-:Y:S02]  /*18040*/  ULDC UR7, c[0x0][0x154] ;  /* 0x0000550000077ab9 */ /* 0x000fe40000000800 */
[----:B------:R-:W-:-:S03]  /*18050*/  FMUL R9, R3, UR7 ;  /* 0x0000000703097c20 */ /* 0x000fc60008400000 */
[----:B------:R-:W0:Y:S08]  /*18060*/  F2I.U32.TRUNC.NTZ R2, R2 ;  /* 0x0000000200027305 */ /* 0x000e30000020f000 */
[----:B------:R-:W1:Y:S01]  /*18070*/  F2I.U32.TRUNC.NTZ R9, R9 ;  /* 0x0000000900097305 */ /* 0x000e62000020f000 */
[----:B0-----:R-:W-:Y:S02]  /*18080*/  IMAD.MOV R3, RZ, RZ, -R2 ;  /* 0x000000ffff037224 */ /* 0x001fe400078e0a02 */
[----:B------:R-:W-:-:S02]  /*18090*/  IMAD.MOV.U32 R2, RZ, RZ, R12 ;  /* 0x000000ffff027224 */ /* 0x000fc400078e000c */
[----:B---3--:R-:W-:Y:S02]  /*180a0*/  IMAD R7, R4, R3, R7 ;  /* 0x0000000304077224 */ /* 0x008fe400078e0207 */
[----:B-1----:R-:W-:-:S04]  /*180b0*/  IMAD.MOV R3, RZ, RZ, -R9 ;  /* 0x000000ffff037224 */ /* 0x002fc800078e0a09 */
[----:B----4-:R-:W-:Y:S02]  /*180c0*/  @P4 IMAD R7, R10, R3, R5 ;  /* 0x000000030a074224 */ /* 0x010fe400078e0205 */
[----:B------:R-:W-:Y:S01]  /*180d0*/  IMAD.MOV.U32 R3, RZ, RZ, R14 ;  /* 0x000000ffff037224 */ /* 0x000fe200078e000e */
[----:B------:R-:W-:Y:S06]  /*180e0*/  @!P1 BRA `(.L_x_522) ;  /* 0x0000000000289947 */ /* 0x000fec0003800000 */
[----:B------:R-:W-:Y:S02]  /*180f0*/  ULDC UR7, c[0x0][0x634] ;  /* 0x00018d0000077ab9 */ /* 0x000fe40000000800 */
[----:B------:R-:W-:-:S05]  /*18100*/  IADD3 R3, P1, R12, UR7, RZ ;  /* 0x000000070c037c10 */ /* 0x000fca000ff3e0ff */
[----:B------:R-:W-:-:S04]  /*18110*/  IMAD.X R9, RZ, RZ, R14, P1 ;  /* 0x000000ffff097224 */ /* 0x000fc800008e060e */
[----:B------:R-:W-:-:S04]  /*18120*/  IMAD.WIDE.U32 R4, R9, UR8, RZ ;  /* 0x0000000809047c25 */ /* 0x000fc8000f8e00ff */
[----:B------:R-:W-:-:S04]  /*18130*/  IMAD.WIDE.U32 R4, P1, R3, UR9, R4 ;  /* 0x0000000903047c25 */ /* 0x000fc8000f820004 */
[----:B------:R-:W-:-:S04]  /*18140*/  IMAD.WIDE.U32 R2, R3, UR8, RZ ;  /* 0x0000000803027c25 */ /* 0x000fc8000f8e00ff */
[----:B------:R-:W-:Y:S01]  /*18150*/  IMAD.MOV.U32 R2, RZ, RZ, R5 ;  /* 0x000000ffff027224 */ /* 0x000fe200078e0005 */
[----:B------:R-:W-:Y:S01]  /*18160*/  IADD3 RZ, P3, R3, R4, RZ ;  /* 0x0000000403ff7210 */ /* 0x000fe20007f7e0ff */
[----:B------:R-:W-:-:S04]  /*18170*/  IMAD.X R3, RZ, RZ, RZ, P1 ;  /* 0x000000ffff037224 */ /* 0x000fc800008e06ff */
[----:B------:R-:W-:-:S08]  /*18180*/  IMAD.WIDE.U32.X R2, R9, UR9, R2, P3 ;  /* 0x0000000909027c25 */ /* 0x000fd000098e0402 */
.L_x_522:
[--C-:B------:R-:W-:Y:S01]  /*18190*/  SHF.R.U64 R9, R2, UR10, R3.reuse ;  /* 0x0000000a02097c19 */ /* 0x100fe20008001203 */
[----:B------:R-:W-:Y:S01]  /*181a0*/  ULDC.64 UR8, c[0x0][0x620] ;  /* 0x0001880000087ab9 */ /* 0x000fe20000000a00 */
[----:B------:R-:W-:Y:S01]  /*181b0*/  SHF.R.U32.HI R2, RZ, UR10, R3 ;  /* 0x0000000aff027c19 */ /* 0x000fe20008011603 */
[----:B------:R-:W-:Y:S01]  /*181c0*/  IMAD.MOV.U32 R3, RZ, RZ, R14 ;  /* 0x000000ffff037224 */ /* 0x000fe200078e000e */
[----:B------:R-:W-:Y:S01]  /*181d0*/  IADD3 R11, P1, RZ, -R9, RZ ;  /* 0x80000009ff0b7210 */ /* 0x000fe20007f3e0ff */
[----:B------:R-:W-:-:S04]  /*181e0*/  ULDC UR7, c[0x0][0x618] ;  /* 0x0001860000077ab9 */ /* 0x000fc80000000800 */
[----:B------:R-:W-:-:S04]  /*181f0*/  IMAD.X R2, RZ, RZ, ~R2, P1 ;  /* 0x000000ffff027224 */ /* 0x000fc800008e0e02 */
[----:B------:R-:W-:-:S04]  /*18200*/  IMAD R2, R2, UR8, RZ ;  /* 0x0000000802027c24 */ /* 0x000fc8000f8e02ff */
[----:B------:R-:W-:Y:S02]  /*18210*/  IMAD R5, R11, UR9, R2 ;  /* 0x000000090b057c24 */ /* 0x000fe4000f8e0202 */
[----:B------:R-:W-:-:S04]  /*18220*/  IMAD.MOV.U32 R2, RZ, RZ, R12 ;  /* 0x000000ffff027224 */ /* 0x000fc800078e000c */
[----:B------:R-:W-:Y:S01]  /*18230*/  IMAD.WIDE.U32 R2, R11, UR8, R2 ;  /* 0x000000080b027c25 */ /* 0x000fe2000f8e0002 */
[----:B------:R-:W-:Y:S02]  /*18240*/  ULDC.64 UR8, c[0x0][0x640] ;  /* 0x0001900000087ab9 */ /* 0x000fe40000000a00 */
[----:B------:R-:W-:Y:S01]  /*18250*/  ISETP.NE.U32.AND P1, PT, RZ, UR8, PT ;  /* 0x00000008ff007c0c */ /* 0x000fe2000bf25070 */
[----:B------:R-:W-:-:S03]  /*18260*/  IMAD.IADD R3, R3, 0x1, R5 ;  /* 0x0000000103037824 */ /* 0x000fc600078e0205 */
[----:B------:R-:W-:Y:S02]  /*18270*/  ISETP.NE.AND.EX P1, PT, RZ, UR9, PT, P1 ;  /* 0x00000009ff007c0c */ /* 0x000fe4000bf25310 */
[--C-:B------:R-:W-:Y:S02]  /*18280*/  SHF.R.U64 R10, R2, UR7, R3.reuse ;  /* 0x00000007020a7c19 */ /* 0x100fe40008001203 */
[----:B------:R-:W-:Y:S01]  /*18290*/  SHF.R.U32.HI R3, RZ, UR7, R3 ;  /* 0x00000007ff037c19 */ /* 0x000fe20008011603 */
[----:B------:R-:W-:-:S03]  /*182a0*/  ULDC UR7, c[0x0][0x608] ;  /* 0x0001820000077ab9 */ /* 0x000fc60000000800 */
[--C-:B------:R-:W-:Y:S02]  /*182b0*/  SHF.R.U64 R11, R10, UR7, R3.reuse ;  /* 0x000000070a0b7c19 */ /* 0x100fe40008001203 */
[----:B------:R-:W-:Y:S01]  /*182c0*/  SHF.R.U32.HI R2, RZ, UR7, R3 ;  /* 0x00000007ff027c19 */ /* 0x000fe20008011603 */
[----:B------:R-:W-:-:S03]  /*182d0*/  ULDC UR7, c[0x0][0x658] ;  /* 0x0001960000077ab9 */ /* 0x000fc60000000800 */
[--C-:B------:R-:W-:Y:S02]  /*182e0*/  SHF.R.U64 R12, R11, UR7, R2.reuse ;  /* 0x000000070b0c7c19 */ /* 0x100fe40008001202 */
[----:B------:R-:W-:-:S03]  /*182f0*/  SHF.R.U32.HI R13, RZ, UR7, R2 ;  /* 0x00000007ff0d7c19 */ /* 0x000fc60008011602 */
[----:B------:R-:W-:Y:S02]  /*18300*/  IMAD.MOV.U32 R2, RZ, RZ, R12 ;  /* 0x000000ffff027224 */ /* 0x000fe400078e000c */
        /* <DEDUP_REMOVED lines=12> */
.L_x_523:
[----:B------:R-:W-:Y:S01]  /*183d0*/  ULDC UR7, c[0x0][0x648] ;  /* 0x0001920000077ab9 */ /* 0x000fe20000000800 */
[----:B------:R-:W-:Y:S02]  /*183e0*/  LOP3.LUT R11, R11, UR6, RZ, 0xc0, !PT ;  /* 0x000000060b0b7c12 */ /* 0x000fe4000f8ec0ff */
[----:B------:R-:W-:Y:S01]  /*183f0*/  SHF.R.U64 R2, R2, UR7, R3 ;  /* 0x0000000702027c19 */ /* 0x000fe20008001203 */
[----:B------:R-:W-:-:S04]  /*18400*/  ULDC UR7, c[0x0][0x638] ;  /* 0x00018e0000077ab9 */ /* 0x000fc80000000800 */
[----:B------:R-:W-:Y:S02]  /*18410*/  IMAD.MOV R3, RZ, RZ, -R2 ;  /* 0x000000ffff037224 */ /* 0x000fe400078e0a02 */
[----:B------:R-:W-:Y:S02]  /*18420*/  IMAD R4, R2, UR5, R11 ;  /* 0x0000000502047c24 */ /* 0x000fe4000f8e020b */
[----:B------:R-:W-:Y:S01]  /*18430*/  IMAD R12, R3, UR7, R12 ;  /* 0x00000007030c7c24 */ /* 0x000fe2000f8e020c */
[----:B------:R-:W-:Y:S01]  /*18440*/  ULDC UR7, c[0x0][0x610] ;  /* 0x0001840000077ab9 */ /* 0x000fe20000000800 */
[----:B------:R-:W-:Y:S01]  /*18450*/  LOP3.LUT R3, R10, UR4, RZ, 0xc0, !PT ;  /* 0x000000040a037c12 */ /* 0x000fe2000f8ec0ff */
[----:B------:R-:W-:Y:S01]  /*18460*/  IMAD R7, R4, UR7, R7 ;  /* 0x0000000704077c24 */ /* 0x000fe2000f8e0207 */
[----:B------:R-:W-:Y:S01]  /*18470*/  ULDC UR7, c[0x0][0x600] ;  /* 0x0001800000077ab9 */ /* 0x000fe20000000800 */
[----:B------:R-:W-:Y:S02]  /*18480*/  IMAD.MOV.U32 R2, RZ, RZ, 0x1 ;  /* 0x00000001ff027424 */ /* 0x000fe400078e00ff */
[----:B------:R-:W-:-:S05]  /*18490*/  IMAD R12, R12, UR7, R3 ;  /* 0x000000070c0c7c24 */ /* 0x000fca000f8e0203 */
[----:B------:R-:W-:Y:S02]  /*184a0*/  SEL R4, R12, R7, !P4 ;  /* 0x000000070c047207 */ /* 0x000fe40006000000 */
[----:B------:R-:W-:-:S07]  /*184b0*/  SEL R5, R7, R12, !P4 ;  /* 0x0000000c07057207 */ /* 0x000fce0006000000 */
.L_x_521:
[----:B------:R-:W-:Y:S05]  /*184c0*/  BSYNC B1 ;  /* 0x0000000000017941 */ /* 0x000fea0003800000 */
.L_x_520:
[----:B------:R-:W-:-:S13]  /*184d0*/  LOP3.LUT P1, RZ, R2, 0xff, RZ, 0xc0, !PT ;  /* 0x000000ff02ff7812 */ /* 0x000fda000782c0ff */
[----:B------:R-:W-:Y:S05]  /*184e0*/  @P1 BRA `(.L_x_524) ;  /* 0xfffffff4001c1947 */ /* 0x000fea000383ffff */
[----:B------:R-:W-:Y:S05]  /*184f0*/  BSYNC B0 ;  /* 0x0000000000007941 */ /* 0x000fea0003800000 */
.L_x_512:
[----:B------:R-:W-:-:S03]  /*18500*/  UMOV UR7, 0xffffffff ;  /* 0xffffffff00077882 */ /* 0x000fc60000000000 */
[----:B------:R-:W-:Y:S05]  /*18510*/  BRA.DIV UR7, `(.L_x_525) ;  /* 0x0000000607907947 */ /* 0x000fea000b800000 */
[----:B------:R-:W-:-:S13]  /*18520*/  ELECT P6, URZ, PT ;  /* 0x00000000003f782f */ /* 0x000fda00038c0000 */
.L_x_542:
[----:B------:R-:W-:Y:S04]  /*18530*/  BSSY B0, `(.L_x_526) ;  /* 0x0000049000007945 */ /* 0x000fe80003800000 */
[----:B------:R-:W-:Y:S05]  /*18540*/  @!P6 BRA `(.L_x_527) ;  /* 0x00000004001ce947 */ /* 0x000fea0003800000 */
[----:B------:R-:W2:Y:S02]  /*18550*/  LDL R2, [R1+0x90] ;  /* 0x0000900001027983 */ /* 0x000ea40000100800 */
[----:B--2---:R-:W-:-:S13]  /*18560*/  R2UR UR7, R2 ;  /* 0x00000000020772ca */ /* 0x004fda00000e0000 */
[----:B------:R-:W-:-:S04]  /*18570*/  ULOP3.LUT UR7, UR7, 0x2, URZ, 0xfc, !UPT ;  /* 0x0000000207077892 */ /* 0x000fc8000f8efc3f */
[----:B------:R-:W-:-:S06]  /*18580*/  UISETP.NE.AND UP0, UPT, UR7, 0x3, UPT ;  /* 0x000000030700788c */ /* 0x000fcc000bf05270 */
[----:B------:R-:W-:-:S13]  /*18590*/  PLOP3.LUT P0, PT, PT, PT, UP0, 0x80, 0x0 ;  /* 0x000000000000781c */ /* 0x000fda0003f0f008 */
[----:B------:R-:W-:Y:S05]  /*185a0*/  @!P0 BRA `(.L_x_528) ;  /* 0x0000000000048947 */ /* 0x000fea0003800000 */
[----:B------:R-:W-:Y:S01]  /*185b0*/  BPT.TRAP 0x1 ;  /* 0x000000040000795c */ /* 0x000fe20000300000 */
.L_x_528:
[----:B------:R-:W0:Y:S01]  /*185c0*/  S2R R3, SR_CgaCtaId ;  /* 0x0000000000037919 */ /* 0x000e220000008800 */
[----:B------:R-:W-:-:S04]  /*185d0*/  MOV R2, 0x400 ;  /* 0x0000040000027802 */ /* 0x000fc80000000f00 */
[----:B0-----:R-:W-:Y:S02]  /*185e0*/  LEA R3, R3, R2, 0x18 ;  /* 0x0000000203037211 */ /* 0x001fe400078ec0ff */
[----:B------:R-:W-:-:S03]  /*185f0*/  SHF.L.U32 R2, R0, 0x1f, RZ ;  /* 0x0000001f00027819 */ /* 0x000fc600000006ff */
[----:B------:R-:W-:-:S04]  /*18600*/  VIADD R3, R3, 0x38 ;  /* 0x0000003803037836 */ /* 0x000fc80000000000 */
[----:B------:R-:W-:-:S04]  /*18610*/  IMAD R5, R6, 0x8, R3 ;  /* 0x0000000806057824 */ /* 0x000fc800078e0203 */
[----:B------:R-:W0:Y:S02]  /*18620*/  SYNCS.PHASECHK.TRANS64.TRYWAIT P0, [R5+URZ], R2 ;  /* 0x00000002050075a7 */ /* 0x000e24000800017f */
[----:B0-----:R-:W-:Y:S05]  /*18630*/  @!P0 BRA `(.L_x_529) ;  /* 0x0000000400688947 */ /* 0x001fea0003800000 */
.L_x_543:
[----:B------:R-:W-:-:S05]  /*18640*/  VIADD R6, R6, 0x1 ;  /* 0x0000000106067836 */ /* 0x000fca0000000000 */
[----:B------:R-:W-:-:S04]  /*18650*/  ISETP.NE.AND P0, PT, R6, 0x7, PT ;  /* 0x000000070600780c */ /* 0x000fc80003f05270 */
[----:B0-----:R-:W-:Y:S02]  /*18660*/  SEL R5, RZ, 0x1, P0 ;  /* 0x00000001ff057807 */ /* 0x001fe40000000000 */
[----:B------:R-:W-:Y:S02]  /*18670*/  SEL R6, R6, RZ, P0 ;  /* 0x000000ff06067207 */ /* 0x000fe40000000000 */
[----:B------:R-:W-:-:S03]  /*18680*/  LOP3.LUT R5, R0, R5, RZ, 0x3c, !PT ;  /* 0x0000000500057212 */ /* 0x000fc600078e3cff */
[----:B------:R-:W-:Y:S01]  /*18690*/  IMAD R7, R6, 0x8, R3 ;  /* 0x0000000806077824 */ /* 0x000fe200078e0203 */
[----:B------:R-:W-:-:S04]  /*186a0*/  SHF.L.U32 R0, R5, 0x1f, RZ ;  /* 0x0000001f05007819 */ /* 0x000fc800000006ff */
[----:B------:R-:W0:Y:S02]  /*186b0*/  SYNCS.PHASECHK.TRANS64.TRYWAIT P0, [R7+URZ], R0 ;  /* 0x00000000070075a7 */ /* 0x000e24000800017f */
[----:B0-----:R-:W-:Y:S05]  /*186c0*/  @!P0 BRA `(.L_x_530) ;  /* 0x0000000400588947 */ /* 0x001fea0003800000 */
.L_x_544:
[----:B0-----:R-:W-:-:S05]  /*186d0*/  VIADD R0, R6, 0x1 ;  /* 0x0000000106007836 */ /* 0x001fca0000000000 */
[----:B------:R-:W-:-:S04]  /*186e0*/  ISETP.NE.AND P0, PT, R0, 0x7, PT ;  /* 0x000000070000780c */ /* 0x000fc80003f05270 */
[----:B------:R-:W-:Y:S02]  /*186f0*/  SEL R2, RZ, 0x1, P0 ;  /* 0x00000001ff027807 */ /* 0x000fe40000000000 */
[----:B------:R-:W-:Y:S02]  /*18700*/  SEL R4, R0, RZ, P0 ;  /* 0x000000ff00047207 */ /* 0x000fe40000000000 */
[----:B------:R-:W-:-:S03]  /*18710*/  LOP3.LUT R5, R5, R2, RZ, 0x3c, !PT ;  /* 0x0000000205057212 */ /* 0x000fc600078e3cff */
[----:B------:R-:W-:Y:S01]  /*18720*/  IMAD R7, R4, 0x8, R3 ;  /* 0x0000000804077824 */ /* 0x000fe200078e0203 */
[----:B------:R-:W-:-:S04]  /*18730*/  SHF.L.U32 R0, R5, 0x1f, RZ ;  /* 0x0000001f05007819 */ /* 0x000fc800000006ff */
[----:B------:R-:W0:Y:S02]  /*18740*/  SYNCS.PHASECHK.TRANS64.TRYWAIT P0, [R7+URZ], R0 ;  /* 0x00000000070075a7 */ /* 0x000e24000800017f */
[----:B0-----:R-:W-:Y:S05]  /*18750*/  @!P0 BRA `(.L_x_531) ;  /* 0x0000000400488947 */ /* 0x001fea0003800000 */
.L_x_545:
        /* <DEDUP_REMOVED lines=9> */
.L_x_546:
        /* <DEDUP_REMOVED lines=9> */
.L_x_547:
        /* <DEDUP_REMOVED lines=9> */
.L_x_548:
[----:B0-----:R-:W-:-:S05]  /*18910*/  VIADD R0, R4, 0x1 ;  /* 0x0000000104007836 */ /* 0x001fca0000000000 */
[----:B------:R-:W-:-:S04]  /*18920*/  ISETP.NE.AND P0, PT, R0, 0x7, PT ;  /* 0x000000070000780c */ /* 0x000fc80003f05270 */
[----:B------:R-:W-:Y:S02]  /*18930*/  SEL R2, RZ, 0x1, P0 ;  /* 0x00000001ff027807 */ /* 0x000fe40000000000 */
[----:B------:R-:W-:Y:S02]  /*18940*/  SEL R0, R0, RZ, P0 ;  /* 0x000000ff00007207 */ /* 0x000fe40000000000 */
[----:B------:R-:W-:-:S03]  /*18950*/  LOP3.LUT R2, R5, R2, RZ, 0x3c, !PT ;  /* 0x0000000205027212 */ /* 0x000fc600078e3cff */
[----:B------:R-:W-:Y:S01]  /*18960*/  IMAD R3, R0, 0x8, R3 ;  /* 0x0000000800037824 */ /* 0x000fe200078e0203 */
[----:B------:R-:W-:-:S07]  /*18970*/  SHF.L.U32 R0, R2, 0x1f, RZ ;  /* 0x0000001f02007819 */ /* 0x000fce00000006ff */
.L_x_535:
[----:B0-----:R0:W1:Y:S02]  /*18980*/  SYNCS.PHASECHK.TRANS64.TRYWAIT P0, [R3+URZ], R0 ;  /* 0x00000000030075a7 */ /* 0x001064000800017f */
[----:B-1----:R-:W-:Y:S05]  /*18990*/  @!P0 NANOSLEEP.SYNCS 0x989680 ;  /* 0x009896800000895d */ /* 0x002fea0003900000 */
[----:B------:R-:W1:Y:S02]  /*189a0*/  @!P0 SYNCS.PHASECHK.TRANS64 P0, [R3+URZ], R0 ;  /* 0x00000000030085a7 */ /* 0x000e64000800007f */
[----:B-1----:R-:W-:Y:S05]  /*189b0*/  @!P0 BRA `(.L_x_535) ;  /* 0xfffffffc00f08947 */ /* 0x002fea000383ffff */
.L_x_527:
[----:B------:R-:W-:Y:S05]  /*189c0*/  BSYNC B0 ;  /* 0x0000000000007941 */ /* 0x000fea0003800000 */
.L_x_526:
[----:B------:R-:W-:Y:S05]  /*189d0*/  EXIT ;  /* 0x000000000000794d */ /* 0x000fea0003800000 */
.L_x_17:
[----:B-1----:R1:W2:Y:S02]  /*189e0*/  SYNCS.PHASECHK.TRANS64.TRYWAIT P1, [R3+URZ], R0 ;  /* 0x00000000030075a7 */ /* 0x0022a4000802017f */
[----:B--2---:R-:W-:Y:S05]  /*189f0*/  @!P1 NANOSLEEP.SYNCS 0x989680 ;  /* 0x009896800000995d */ /* 0x004fea0003900000 */
[----:B------:R-:W2:Y:S02]  /*18a00*/  @!P1 SYNCS.PHASECHK.TRANS64 P1, [R3+URZ], R0 ;  /* 0x00000000030095a7 */ /* 0x000ea4000802007f */
[----:B--2---:R-:W-:Y:S05]  /*18a10*/  @!P1 BRA `(.L_x_17) ;  /* 0xfffffffc00f09947 */ /* 0x004fea000383ffff */
[----:B------:R-:W-:Y:S05]  /*18a20*/  BRA `(.L_x_16) ;  /* 0xfffffe8800b47947 */ /* 0x000fea000383ffff */
.L_x_22:
[----:B--2---:R-:W-:-:S04]  /*18a30*/  IMAD.U32 R9, RZ, RZ, UR4 ;  /* 0x00000004ff097e24 */ /* 0x004fc8000f8e00ff */
[----:B------:R2:W3:Y:S03]  /*18a40*/  SYNCS.PHASECHK.TRANS64.TRYWAIT P1, [R9+URZ], R5 ;  /* 0x00000005090075a7 */ /* 0x0004e6000802017f */
[----:B---3--:R-:W-:Y:S05]  /*18a50*/  @!P1 NANOSLEEP.SYNCS 0x989680 ;  /* 0x009896800000995d */ /* 0x008fea0003900000 */
[----:B------:R-:W3:Y:S02]  /*18a60*/  @!P1 SYNCS.PHASECHK.TRANS64 P1, [R9+URZ], R5 ;  /* 0x00000005090095a7 */ /* 0x000ee4000802007f */
[----:B---3--:R-:W-:Y:S05]  /*18a70*/  @!P1 BRA `(.L_x_22) ;  /* 0xfffffffc00ec9947 */ /* 0x008fea000383ffff */
[----:B------:R-:W-:Y:S05]  /*18a80*/  BRA `(.L_x_21) ;  /* 0xfffffeac00947947 */ /* 0x000fea000383ffff */
.L_x_513:
[----:B------:R-:W-:Y:S01]  /*18a90*/  BSSY B1, `(.L_x_536) ;  /* 0x0000006000017945 */ /* 0x000fe20003800000 */
[----:B------:R-:W-:-:S07]  /*18aa0*/  IMAD.MOV.U32 R15, RZ, RZ, -0x1 ;  /* 0xffffffffff0f7424 */ /* 0x000fce00078e00ff */
[----:B------:R-:W-:Y:S05]  /*18ab0*/  WARPSYNC.COLLECTIVE R15, `(.L_x_537) ;  /* 0x000000000f0c7348 */ /* 0x000fea0003c00000 */
[----:B------:R-:W-:Y:S02]  /*18ac0*/  ELECT P6, UR62, PT ;  /* 0x00000000003e782f */ /* 0x000fe400038c0000 */
[----:B------:R-:W-:Y:S01]  /*18ad0*/  MOV R14, UR62 ;  /* 0x0000003e000e7c02 */ /* 0x000fe20008000f00 */
[----:B------:R-:W-:Y:S10]  /*18ae0*/  ENDCOLLECTIVE ;  /* 0x000000000000791b */ /* 0x000ff40003800000 */
.L_x_537:
[----:B------:R-:W-:Y:S05]  /*18af0*/  BSYNC B1 ;  /* 0x0000000000017941 */ /* 0x000fea0003800000 */
.L_x_536:
[----:B------:R-:W-:Y:S05]  /*18b00*/  BRA `(.L_x_538) ;  /* 0xffffffec00a07947 */ /* 0x000fea000383ffff */
.L_x_516:
[----:B-1----:R1:W2:Y:S02]  /*18b10*/  SYNCS.PHASECHK.TRANS64.TRYWAIT P1, [R12+URZ+0x38], R7 ;  /* 0x000038070c0075a7 */ /* 0x0022a4000802017f */
[----:B--2---:R-:W-:Y:S05]  /*18b20*/  @!P1 NANOSLEEP.SYNCS 0x989680 ;  /* 0x009896800000995d */ /* 0x004fea0003900000 */
[----:B------:R-:W2:Y:S02]  /*18b30*/  @!P1 SYNCS.PHASECHK.TRANS64 P1, [R12+URZ+0x38], R7 ;  /* 0x000038070c0095a7 */ /* 0x000ea4000802007f */
[----:B--2---:R-:W-:Y:S05]  /*18b40*/  @!P1 BRA `(.L_x_516) ;  /* 0xfffffffc00f09947 */ /* 0x004fea000383ffff */
[----:B------:R-:W-:Y:S05]  /*18b50*/  BRA `(.L_x_539) ;  /* 0xffffffec00d47947 */ /* 0x000fea000383ffff */
.L_x_525:
[----:B------:R-:W-:Y:S01]  /*18b60*/  BSSY B0, `(.L_x_540) ;  /* 0x0000006000007945 */ /* 0x000fe20003800000 */
[----:B------:R-:W-:-:S07]  /*18b70*/  IMAD.MOV.U32 R15, RZ, RZ, -0x1 ;  /* 0xffffffffff0f7424 */ /* 0x000fce00078e00ff */
[----:B------:R-:W-:Y:S05]  /*18b80*/  WARPSYNC.COLLECTIVE R15, `(.L_x_541) ;  /* 0x000000000f0c7348 */ /* 0x000fea0003c00000 */
[----:B------:R-:W-:Y:S02]  /*18b90*/  ELECT P6, UR62, PT ;  /* 0x00000000003e782f */ /* 0x000fe400038c0000 */
[----:B------:R-:W-:Y:S01]  /*18ba0*/  MOV R14, UR62 ;  /* 0x0000003e000e7c02 */ /* 0x000fe20008000f00 */
[----:B------:R-:W-:Y:S10]  /*18bb0*/  ENDCOLLECTIVE ;  /* 0x000000000000791b */ /* 0x000ff40003800000 */
.L_x_541:
[----:B------:R-:W-:Y:S05]  /*18bc0*/  BSYNC B0 ;  /* 0x0000000000007941 */ /* 0x000fea0003800000 */
.L_x_540:
[----:B------:R-:W-:Y:S05]  /*18bd0*/  BRA `(.L_x_542) ;  /* 0xfffffff800547947 */ /* 0x000fea000383ffff */
.L_x_529:
[----:B0-----:R0:W1:Y:S02]  /*18be0*/  SYNCS.PHASECHK.TRANS64.TRYWAIT P0, [R5+URZ], R2 ;  /* 0x00000002050075a7 */ /* 0x001064000800017f */
[----:B-1----:R-:W-:Y:S05]  /*18bf0*/  @!P0 NANOSLEEP.SYNCS 0x989680 ;  /* 0x009896800000895d */ /* 0x002fea0003900000 */
[----:B------:R-:W1:Y:S02]  /*18c00*/  @!P0 SYNCS.PHASECHK.TRANS64 P0, [R5+URZ], R2 ;  /* 0x00000002050085a7 */ /* 0x000e64000800007f */
[----:B-1----:R-:W-:Y:S05]  /*18c10*/  @!P0 BRA `(.L_x_529) ;  /* 0xfffffffc00f08947 */ /* 0x002fea000383ffff */
[----:B------:R-:W-:Y:S05]  /*18c20*/  BRA `(.L_x_543) ;  /* 0xfffffff800847947 */ /* 0x000fea000383ffff */
.L_x_530:
[----:B0-----:R0:W1:Y:S02]  /*18c30*/  SYNCS.PHASECHK.TRANS64.TRYWAIT P0, [R7+URZ], R0 ;  /* 0x00000000070075a7 */ /* 0x001064000800017f */
[----:B-1----:R-:W-:Y:S05]  /*18c40*/  @!P0 NANOSLEEP.SYNCS 0x989680 ;  /* 0x009896800000895d */ /* 0x002fea0003900000 */
[----:B------:R-:W1:Y:S02]  /*18c50*/  @!P0 SYNCS.PHASECHK.TRANS64 P0, [R7+URZ], R0 ;  /* 0x00000000070085a7 */ /* 0x000e64000800007f */
[----:B-1----:R-:W-:Y:S05]  /*18c60*/  @!P0 BRA `(.L_x_530) ;  /* 0xfffffffc00f08947 */ /* 0x002fea000383ffff */
[----:B------:R-:W-:Y:S05]  /*18c70*/  BRA `(.L_x_544) ;  /* 0xfffffff800947947 */ /* 0x000fea000383ffff */
.L_x_531:
[----:B0-----:R0:W1:Y:S02]  /*18c80*/  SYNCS.PHASECHK.TRANS64.TRYWAIT P0, [R7+URZ], R0 ;  /* 0x00000000070075a7 */ /* 0x001064000800017f */
[----:B-1----:R-:W-:Y:S05]  /*18c90*/  @!P0 NANOSLEEP.SYNCS 0x989680 ;  /* 0x009896800000895d */ /* 0x002fea0003900000 */
[----:B------:R-:W1:Y:S02]  /*18ca0*/  @!P0 SYNCS.PHASECHK.TRANS64 P0, [R7+URZ], R0 ;  /* 0x00000000070085a7 */ /* 0x000e64000800007f */
[----:B-1----:R-:W-:Y:S05]  /*18cb0*/  @!P0 BRA `(.L_x_531) ;  /* 0xfffffffc00f08947 */ /* 0x002fea000383ffff */
[----:B------:R-:W-:Y:S05]  /*18cc0*/  BRA `(.L_x_545) ;  /* 0xfffffff800a47947 */ /* 0x000fea000383ffff */
.L_x_532:
[----:B0-----:R0:W1:Y:S02]  /*18cd0*/  SYNCS.PHASECHK.TRANS64.TRYWAIT P0, [R7+URZ], R0 ;  /* 0x00000000070075a7 */ /* 0x001064000800017f */
[----:B-1----:R-:W-:Y:S05]  /*18ce0*/  @!P0 NANOSLEEP.SYNCS 0x989680 ;  /* 0x009896800000895d */ /* 0x002fea0003900000 */
[----:B------:R-:W1:Y:S02]  /*18cf0*/  @!P0 SYNCS.PHASECHK.TRANS64 P0, [R7+URZ], R0 ;  /* 0x00000000070085a7 */ /* 0x000e64000800007f */
[----:B-1----:R-:W-:Y:S05]  /*18d00*/  @!P0 BRA `(.L_x_532) ;  /* 0xfffffffc00f08947 */ /* 0x002fea000383ffff */
[----:B------:R-:W-:Y:S05]  /*18d10*/  BRA `(.L_x_546) ;  /* 0xfffffff800b47947 */ /* 0x000fea000383ffff */
.L_x_533:
[----:B0-----:R0:W1:Y:S02]  /*18d20*/  SYNCS.PHASECHK.TRANS64.TRYWAIT P0, [R7+URZ], R0 ;  /* 0x00000000070075a7 */ /* 0x001064000800017f */
[----:B-1----:R-:W-:Y:S05]  /*18d30*/  @!P0 NANOSLEEP.SYNCS 0x989680 ;  /* 0x009896800000895d */ /* 0x002fea0003900000 */
[----:B------:R-:W1:Y:S02]  /*18d40*/  @!P0 SYNCS.PHASECHK.TRANS64 P0, [R7+URZ], R0 ;  /* 0x00000000070085a7 */ /* 0x000e64000800007f */
[----:B-1----:R-:W-:Y:S05]  /*18d50*/  @!P0 BRA `(.L_x_533) ;  /* 0xfffffffc00f08947 */ /* 0x002fea000383ffff */
[----:B------:R-:W-:Y:S05]  /*18d60*/  BRA `(.L_x_547) ;  /* 0xfffffff800c47947 */ /* 0x000fea000383ffff */
.L_x_534:
[----:B0-----:R0:W1:Y:S02]  /*18d70*/  SYNCS.PHASECHK.TRANS64.TRYWAIT P0, [R7+URZ], R0 ;  /* 0x00000000070075a7 */ /* 0x001064000800017f */
[----:B-1----:R-:W-:Y:S05]  /*18d80*/  @!P0 NANOSLEEP.SYNCS 0x989680 ;  /* 0x009896800000895d */ /* 0x002fea0003900000 */
[----:B------:R-:W1:Y:S02]  /*18d90*/  @!P0 SYNCS.PHASECHK.TRANS64 P0, [R7+URZ], R0 ;  /* 0x00000000070085a7 */ /* 0x000e64000800007f */
[----:B-1----:R-:W-:Y:S05]  /*18da0*/  @!P0 BRA `(.L_x_534) ;  /* 0xfffffffc00f08947 */ /* 0x002fea000383ffff */
[----:B------:R-:W-:Y:S05]  /*18db0*/  BRA `(.L_x_548) ;  /* 0xfffffff800d47947 */ /* 0x000fea000383ffff */
.L_x_549:
[----:B------:R-:W-:-:S00]  /*18dc0*/  BRA `(.L_x_549) ;  /* 0xfffffffc00fc7947 */ /* 0x000fc0000383ffff */
[----:B------:R-:W-:-:S00]  /*18dd0*/  NOP ;  /* 0x0000000000007918 */ /* 0x000fc00000000000 */
        /* <DEDUP_REMOVED lines=10> */
.L_x_550:


//--------------------- .nv.global.init           --------------------------
	.section	.nv.global.init,"aw",@progbits
.nv.global.init:
	.type		$str$22,@object
	.size		$str$22,($str$23 - $str$22)
$str$22:
        /*0000*/ 	.byte	0x6b, 0x5f, 0x74, 0x69, 0x6c, 0x65, 0x5f, 0x63, 0x6f, 0x75, 0x6e, 0x74, 0x20, 0x3e, 0x3d, 0x20
        /*0010*/ 	.byte	0x31, 0x00
	.type		$str$23,@object
	.size		$str$23,(__unnamed_1 - $str$23)
$str$23:
        /*0012*/ 	.byte	0x2f, 0x74, 0x6d, 0x70, 0x2f, 0x63, 0x75, 0x74, 0x6c, 0x61, 0x73, 0x73, 0x5f, 0x73, 0x77, 0x65
        /*0022*/ 	.byte	0x65, 0x70, 0x5f, 0x73, 0x72, 0x63, 0x2f, 0x69, 0x6e, 0x63, 0x6c, 0x75, 0x64, 0x65, 0x2f, 0x63
        /*0032*/ 	.byte	0x75, 0x74, 0x6c, 0x61, 0x73, 0x73, 0x2f, 0x67, 0x65, 0x6d, 0x6d, 0x2f, 0x63, 0x6f, 0x6c, 0x6c
        /*0042*/ 	.byte	0x65, 0x63, 0x74, 0x69, 0x76, 0x65, 0x2f, 0x73, 0x6d, 0x39, 0x30, 0x5f, 0x6d, 0x6d, 0x61, 0x5f
        /*0052*/ 	.byte	0x74, 0x6d, 0x61, 0x5f, 0x67, 0x6d, 0x6d, 0x61, 0x5f, 0x73, 0x73, 0x5f, 0x77, 0x61, 0x72, 0x70
        /*0062*/ 	.byte	0x73, 0x70, 0x65, 0x63, 0x69, 0x61, 0x6c, 0x69, 0x7a, 0x65, 0x64, 0x2e, 0x68, 0x70, 0x70, 0x00
	.type		__unnamed_1,@object
	.size		__unnamed_1,(.L_0 - __unnamed_1)
__unnamed_1:
        /* <DEDUP_REMOVED lines=181> */
        /*0bc2*/ 	.byte	0x74, 0x69, 0x74, 0x79, 0x5d, 0x00
.L_0:


//--------------------- .nv.shared._ZN7cutlass13device_kernelINS_4gemm6kernel13GemmUniversalIN4cute5tupleIJiiiiEEENS1_10collective13CollectiveMmaINS1_34MainloopSm90TmaGmmaWarpSpecializedILi7ENS5_IJNS4_1CILi1EEESB_SB_EEENS1_35KernelTmaWarpSpecializedCooperativeEEENS5_IJNSA_ILi256EEENSA_ILi240EEENSA_ILi32EEEEEENS_10bfloat16_tENS5_IJlSB_lEEESJ_SK_NS4_8TiledMMAINS4_8MMA_AtomIJNS4_4SM904GMMA27MMA_64x16x16_F32BF16BF16_SSILNSO_5MajorE0ELSQ_0ELNSO_7ScaleInE1ELSR_1EEEEEENS4_6LayoutINS5_IJNSA_ILi2EEESB_SB_EEENS5_IJSB_NSA_ILi0EEESX_EEEEENS5_IJNS4_10UnderscoreES10_S10_EEEEENS4_13SM90_TMA_LOADENS4_14ComposedLayoutINS4_7SwizzleILi2ELi4ELi3EEENS4_18smem_ptr_flag_bitsILi16EEENSU_INS5_IJNSA_ILi8EEESH_EEENS5_IJSH_SB_EEEEEEEvNS4_8identityES13_S1D_vS1E_EENS_8epilogue10collective6detail29Sm90TmaWarpSpecializedAdapterINS1H_15DefaultEpilogueISJ_SK_SK_NS1G_6thread17LinearCombinationISJ_Li1EffLNS1L_9ScaleType4KindE0ELNS_15FloatRoundStyleE2ESJ_EENS1_15EpilogueDefaultEEEEEvvEEEEvNT_6ParamsE --------------------------
	.section	.nv.shared._ZN7cutlass13device_kernelINS_4gemm6kernel13GemmUniversalIN4cute5tupleIJiiiiEEENS1_10collective13CollectiveMmaINS1_34MainloopSm90TmaGmmaWarpSpecializedILi7ENS5_IJNS4_1CILi1EEESB_SB_EEENS1_35KernelTmaWarpSpecializedCooperativeEEENS5_IJNSA_ILi256EEENSA_ILi240EEENSA_ILi32EEEEEENS_10bfloat16_tENS5_IJlSB_lEEESJ_SK_NS4_8TiledMMAINS4_8MMA_AtomIJNS4_4SM904GMMA27MMA_64x16x16_F32BF16BF16_SSILNSO_5MajorE0ELSQ_0ELNSO_7ScaleInE1ELSR_1EEEEEENS4_6LayoutINS5_IJNSA_ILi2EEESB_SB_EEENS5_IJSB_NSA_ILi0EEESX_EEEEENS5_IJNS4_10UnderscoreES10_S10_EEEEENS4_13SM90_TMA_LOADENS4_14ComposedLayoutINS4_7SwizzleILi2ELi4ELi3EEENS4_18smem_ptr_flag_bitsILi16EEENSU_INS5_IJNSA_ILi8EEESH_EEENS5_IJSH_SB_EEEEEEEvNS4_8identityES13_S1D_vS1E_EENS_8epilogue10collective6detail29Sm90TmaWarpSpecializedAdapterINS1H_15DefaultEpilogueISJ_SK_SK_NS1G_6thread17LinearCombinationISJ_Li1EffLNS1L_9ScaleType4KindE0ELNS_15FloatRoundStyleE2ESJ_EENS1_15EpilogueDefaultEEEEEvvEEEEvNT_6ParamsE,"aw",@nobits
	.sectionflags	@""
	.align	16
	.zero		1024


//--------------------- .nv.shared.reserved.0     --------------------------
	.section	.nv.shared.reserved.0,"aw",@nobits
	.weak		__nv_reservedSMEM_offset_0_alias
	.size		__nv_reservedSMEM_offset_0_alias, 0, 0
	.other		__nv_reservedSMEM_offset_0_alias,@"STO_CUDA_RESERVED_SHARED STV_DEFAULT"
__nv_reservedSMEM_offset_0_alias:
	.zero		0


//--------------------- .nv.global                --------------------------
	.section	.nv.global,"aw",@nobits
.nv.global:
	.type		_ZN39_INTERNAL_61253b76_4_k_cu_8d9feb02_86464cute1_E,@object
	.size		_ZN39_INTERNAL_61253b76_4_k_cu_8d9feb02_86464cute1_E,(_ZN39_INTERNAL_61253b76_4_k_cu_8d9feb02_86464cuda3std3__45__cpo6cbeginE - _ZN39_INTERNAL_61253b76_4_k_cu_8d9feb02_86464cute1_E)
_ZN39_INTERNAL_61253b76_4_k_cu_8d9feb02_86464cute1_E:
	.zero		1
	.type		_ZN39_INTERNAL_61253b76_4_k_cu_8d9feb02_86464cuda3std3__45__cpo6cbeginE,@object
	.size		_ZN39_INTERNAL_61253b76_4_k_cu_8d9feb02_86464cuda3std3__45__cpo6cbeginE,(_ZN39_INTERNAL_61253b76_4_k_cu_8d9feb02_86464cuda3std3__48in_placeE - _ZN39_INTERNAL_61253b76_4_k_cu_8d9feb02_86464cuda3std3__45__cpo6cbeginE)
_ZN39_INTERNAL_61253b76_4_k_cu_8d9feb02_86464cuda3std3__45__cpo6cbeginE:
	.zero		1
	.type		_ZN39_INTERNAL_61253b76_4_k_cu_8d9feb02_86464cuda3std3__48in_placeE,@object
	.size		_ZN39_INTERNAL_61253b76_4_k_cu_8d9feb02_86464cuda3std3__48in_placeE,(_ZN39_INTERNAL_61253b76_4_k_cu_8d9feb02_86464cuda3std6ranges3__45__cpo9iter_moveE - _ZN39_INTERNAL_61253b76_4_k_cu_8d9feb02_86464cuda3std3__48in_placeE)
_ZN39_INTERNAL_61253b76_4_k_cu_8d9feb02_86464cuda3std3__48in_placeE:
	.zero		1
	.type		_ZN39_INTERNAL_61253b76_4_k_cu_8d9feb02_86464cuda3std6ranges3__45__cpo9iter_moveE,@object
	.size		_ZN39_INTERNAL_61253b76_4_k_cu_8d9feb02_86464cuda3std6ranges3__45__cpo9iter_moveE,(_ZN39_INTERNAL_61253b76_4_k_cu_8d9feb02_86464cuda3std3__45__cpo5beginE - _ZN39_INTERNAL_61253b76_4_k_cu_8d9feb02_86464cuda3std6ranges3__45__cpo9iter_moveE)
_ZN39_INTERNAL_61253b76_4_k_cu_8d9feb02_86464cuda3std6ranges3__45__cpo9iter_moveE:
	.zero		1
	.type		_ZN39_INTERNAL_61253b76_4_k_cu_8d9feb02_86464cuda3std3__45__cpo5beginE,@object
	.size		_ZN39_INTERNAL_61253b76_4_k_cu_8d9feb02_86464cuda3std3__45__cpo5beginE,(_ZN39_INTERNAL_61253b76_4_k_cu_8d9feb02_86464cuda3std3__441_GLOBAL__N__61253b76_4_k_cu_8d9feb02_86466ignoreE - _ZN39_INTERNAL_61253b76_4_k_cu_8d9feb02_86464cuda3std3__45__cpo5beginE)
_ZN39_INTERNAL_61253b76_4_k_cu_8d9feb02_86464cuda3std3__45__cpo5beginE:
	.zero		1
	.type		_ZN39_INTERNAL_61253b76_4_k_cu_8d9feb02_86464cuda3std3__441_GLOBAL__N__61253b76_4_k_cu_8d9feb02_86466ignoreE,@object
	.size		_ZN39_INTERNAL_61253b76_4_k_cu_8d9feb02_86464cuda3std3__441_GLOBAL__N__61253b76_4_k_cu_8d9feb02_86466ignoreE,(_ZN39_INTERNAL_61253b76_4_k_cu_8d9feb02_86464cute7productE - _ZN39_INTERNAL_61253b76_4_k_cu_8d9feb02_86464cuda3std3__441_GLOBAL__N__61253b76_4_k_cu_8d9feb02_86466ignoreE)
_ZN39_INTERNAL_61253b76_4_k_cu_8d9feb02_86464cuda3std3__441_GLOBAL__N__61253b76_4_k_cu_8d9feb02_86466ignoreE:
	.zero		1
	.type		_ZN39_INTERNAL_61253b76_4_k_cu_8d9feb02_86464cute7productE,@object
	.size		_ZN39_INTERNAL_61253b76_4_k_cu_8d9feb02_86464cute7productE,(_ZN39_INTERNAL_61253b76_4_k_cu_8d9feb02_86464cuda3std3__45__cpo3endE - _ZN39_INTERNAL_61253b76_4_k_cu_8d9feb02_86464cute7productE)
_ZN39_INTERNAL_61253b76_4_k_cu_8d9feb02_86464cute7productE:
	.zero		1
	.type		_ZN39_INTERNAL_61253b76_4_k_cu_8d9feb02_86464cuda3std3__45__cpo3endE,@object
	.size		_ZN39_INTERNAL_61253b76_4_k_cu_8d9feb02_86464cuda3std3__45__cpo3endE,(_ZN39_INTERNAL_61253b76_4_k_cu_8d9feb02_86464cuda3std3__419piecewise_constructE - _ZN39_INTERNAL_61253b76_4_k_cu_8d9feb02_86464cuda3std3__45__cpo3endE)
_ZN39_INTERNAL_61253b76_4_k_cu_8d9feb02_86464cuda3std3__45__cpo3endE:
	.zero		1
	.type		_ZN39_INTERNAL_61253b76_4_k_cu_8d9feb02_86464cuda3std3__419piecewise_constructE,@object
	.size		_ZN39_INTERNAL_61253b76_4_k_cu_8d9feb02_86464cuda3std3__419piecewise_constructE,(_ZN39_INTERNAL_61253b76_4_k_cu_8d9feb02_86464cuda3std3__45__cpo4cendE - _ZN39_INTERNAL_61253b76_4_k_cu_8d9feb02_86464cuda3std3__419piecewise_constructE)
_ZN39_INTERNAL_61253b76_4_k_cu_8d9feb02_86464cuda3std3__419piecewise_constructE:
	.zero		1
	.type		_ZN39_INTERNAL_61253b76_4_k_cu_8d9feb02_86464cuda3std3__45__cpo4cendE,@object
	.size		_ZN39_INTERNAL_61253b76_4_k_cu_8d9feb02_86464cuda3std3__45__cpo4cendE,(_ZN39_INTERNAL_61253b76_4_k_cu_8d9feb02_86464cuda3std6ranges3__45__cpo4swapE - _ZN39_INTERNAL_61253b76_4_k_cu_8d9feb02_86464cuda3std3__45__cpo4cendE)
_ZN39_INTERNAL_61253b76_4_k_cu_8d9feb02_86464cuda3std3__45__cpo4cendE:
	.zero		1
	.type		_ZN39_INTERNAL_61253b76_4_k_cu_8d9feb02_86464cuda3std6ranges3__45__cpo4swapE,@object
	.size		_ZN39_INTERNAL_61253b76_4_k_cu_8d9feb02_86464cuda3std6ranges3__45__cpo4swapE,(.L_8 - _ZN39_INTERNAL_61253b76_4_k_cu_8d9feb02_86464cuda3std6ranges3__45__cpo4swapE)
_ZN39_INTERNAL_61253b76_4_k_cu_8d9feb02_86464cuda3std6ranges3__45__cpo4swapE:
	.zero		1
.L_8:


//--------------------- .nv.constant0._ZN7cutlass13device_kernelINS_4gemm6kernel13GemmUniversalIN4cute5tupleIJiiiiEEENS1_10collective13CollectiveMmaINS1_34MainloopSm90TmaGmmaWarpSpecializedILi7ENS5_IJNS4_1CILi1EEESB_SB_EEENS1_35KernelTmaWarpSpecializedCooperativeEEENS5_IJNSA_ILi256EEENSA_ILi240EEENSA_ILi32EEEEEENS_10bfloat16_tENS5_IJlSB_lEEESJ_SK_NS4_8TiledMMAINS4_8MMA_AtomIJNS4_4SM904GMMA27MMA_64x16x16_F32BF16BF16_SSILNSO_5MajorE0ELSQ_0ELNSO_7ScaleInE1ELSR_1EEEEEENS4_6LayoutINS5_IJNSA_ILi2EEESB_SB_EEENS5_IJSB_NSA_ILi0EEESX_EEEEENS5_IJNS4_10UnderscoreES10_S10_EEEEENS4_13SM90_TMA_LOADENS4_14ComposedLayoutINS4_7SwizzleILi2ELi4ELi3EEENS4_18smem_ptr_flag_bitsILi16EEENSU_INS5_IJNSA_ILi8EEESH_EEENS5_IJSH_SB_EEEEEEEvNS4_8identityES13_S1D_vS1E_EENS_8epilogue10collective6detail29Sm90TmaWarpSpecializedAdapterINS1H_15DefaultEpilogueISJ_SK_SK_NS1G_6thread17LinearCombinationISJ_Li1EffLNS1L_9ScaleType4KindE0ELNS_15FloatRoundStyleE2ESJ_EENS1_15EpilogueDefaultEEEEEvvEEEEvNT_6ParamsE --------------------------
	.section	.nv.constant0._ZN7cutlass13device_kernelINS_4gemm6kernel13GemmUniversalIN4cute5tupleIJiiiiEEENS1_10collective13CollectiveMmaINS1_34MainloopSm90TmaGmmaWarpSpecializedILi7ENS5_IJNS4_1CILi1EEESB_SB_EEENS1_35KernelTmaWarpSpecializedCooperativeEEENS5_IJNSA_ILi256EEENSA_ILi240EEENSA_ILi32EEEEEENS_10bfloat16_tENS5_IJlSB_lEEESJ_SK_NS4_8TiledMMAINS4_8MMA_AtomIJNS4_4SM904GMMA27MMA_64x16x16_F32BF16BF16_SSILNSO_5MajorE0ELSQ_0ELNSO_7ScaleInE1ELSR_1EEEEEENS4_6LayoutINS5_IJNSA_ILi2EEESB_SB_EEENS5_IJSB_NSA_ILi0EEESX_EEEEENS5_IJNS4_10UnderscoreES10_S10_EEEEENS4_13SM90_TMA_LOADENS4_14ComposedLayoutINS4_7SwizzleILi2ELi4ELi3EEENS4_18smem_ptr_flag_bitsILi16EEENSU_INS5_IJNSA_ILi8EEESH_EEENS5_IJSH_SB_EEEEEEEvNS4_8identityES13_S1D_vS1E_EENS_8epilogue10collective6detail29Sm90TmaWarpSpecializedAdapterINS1H_15DefaultEpilogueISJ_SK_SK_NS1G_6thread17LinearCombinationISJ_Li1EffLNS1L_9ScaleType4KindE0ELNS_15FloatRoundStyleE2ESJ_EENS1_15EpilogueDefaultEEEEEvvEEEEvNT_6ParamsE,"a",@progbits
	.sectionflags	@""
	.align	4
.nv.constant0._ZN7cutlass13device_kernelINS_4gemm6kernel13GemmUniversalIN4cute5tupleIJiiiiEEENS1_10collective13CollectiveMmaINS1_34MainloopSm90TmaGmmaWarpSpecializedILi7ENS5_IJNS4_1CILi1EEESB_SB_EEENS1_35KernelTmaWarpSpecializedCooperativeEEENS5_IJNSA_ILi256EEENSA_ILi240EEENSA_ILi32EEEEEENS_10bfloat16_tENS5_IJlSB_lEEESJ_SK_NS4_8TiledMMAINS4_8MMA_AtomIJNS4_4SM904GMMA27MMA_64x16x16_F32BF16BF16_SSILNSO_5MajorE0ELSQ_0ELNSO_7ScaleInE1ELSR_1EEEEEENS4_6LayoutINS5_IJNSA_ILi2EEESB_SB_EEENS5_IJSB_NSA_ILi0EEESX_EEEEENS5_IJNS4_10UnderscoreES10_S10_EEEEENS4_13SM90_TMA_LOADENS4_14ComposedLayoutINS4_7SwizzleILi2ELi4ELi3EEENS4_18smem_ptr_flag_bitsILi16EEENSU_INS5_IJNSA_ILi8EEESH_EEENS5_IJSH_SB_EEEEEEEvNS4_8identityES13_S1D_vS1E_EENS_8epilogue10collective6detail29Sm90TmaWarpSpecializedAdapterINS1H_15DefaultEpilogueISJ_SK_SK_NS1G_6thread17LinearCombinationISJ_Li1EffLNS1L_9ScaleType4KindE0ELNS_15FloatRoundStyleE2ESJ_EENS1_15EpilogueDefaultEEEEEvvEEEEvNT_6ParamsE:
	.zero		1664


//--------------------- SYMBOLS --------------------------

	.type		.nv.reservedSmem.offset0,@object
	.size		.nv.reservedSmem.offset0,0x4
	.type		__assertfail,@function
